//
// Generated by NVIDIA NVVM Compiler
//
// Compiler Build ID: CL-36424714
// Cuda compilation tools, release 13.0, V13.0.88
// Based on NVVM 20.0.0
//

.version 9.0
.target sm_100
.address_size 64

	// .globl	sign_ef_consensus_kernel

.visible .entry sign_ef_consensus_kernel(
	.param .u64 .ptr .align 1 sign_ef_consensus_kernel_param_0,
	.param .u64 .ptr .align 1 sign_ef_consensus_kernel_param_1,
	.param .u64 .ptr .align 1 sign_ef_consensus_kernel_param_2,
	.param .u64 .ptr .align 1 sign_ef_consensus_kernel_param_3,
	.param .u64 .ptr .align 1 sign_ef_consensus_kernel_param_4,
	.param .u32 sign_ef_consensus_kernel_param_5,
	.param .f32 sign_ef_consensus_kernel_param_6,
	.param .f32 sign_ef_consensus_kernel_param_7,
	.param .f32 sign_ef_consensus_kernel_param_8,
	.param .f32 sign_ef_consensus_kernel_param_9,
	.param .f32 sign_ef_consensus_kernel_param_10,
	.param .f32 sign_ef_consensus_kernel_param_11
)
.maxntid 512
.minnctapersm 4
{
	.reg .pred 	%p<4>;
	.reg .b32 	%r<12>;
	.reg .b32 	%f<87>;
	.reg .b64 	%rd<23>;

	ld.param.u64 	%rd6, [sign_ef_consensus_kernel_param_0];
	ld.param.u64 	%rd7, [sign_ef_consensus_kernel_param_1];
	ld.param.u64 	%rd8, [sign_ef_consensus_kernel_param_2];
	ld.param.u64 	%rd9, [sign_ef_consensus_kernel_param_3];
	ld.param.u64 	%rd10, [sign_ef_consensus_kernel_param_4];
	ld.param.u32 	%r7, [sign_ef_consensus_kernel_param_5];
	ld.param.f32 	%f6, [sign_ef_consensus_kernel_param_6];
	ld.param.f32 	%f8, [sign_ef_consensus_kernel_param_8];
	ld.param.f32 	%f9, [sign_ef_consensus_kernel_param_9];
	ld.param.f32 	%f11, [sign_ef_consensus_kernel_param_11];
	cvta.to.global.u64 	%rd1, %rd10;
	cvta.to.global.u64 	%rd2, %rd9;
	cvta.to.global.u64 	%rd3, %rd8;
	cvta.to.global.u64 	%rd4, %rd6;
	cvta.to.global.u64 	%rd5, %rd7;
	mov.u32 	%r8, %ctaid.x;
	mov.u32 	%r1, %ntid.x;
	mov.u32 	%r9, %tid.x;
	mad.lo.s32 	%r11, %r8, %r1, %r9;
	setp.ge.u32 	%p1, %r11, %r7;
	@%p1 bra 	$L__BB0_4;
	mov.u32 	%r10, %nctaid.x;
	mul.lo.s32 	%r3, %r1, %r10;
	mov.f32 	%f12, 0f3F800000;
	sub.f32 	%f1, %f12, %f9;
	sub.f32 	%f2, %f12, %f8;
	max.f32 	%f13, %f6, 0f322BCC77;
	rcp.rn.f32 	%f3, %f13;
	neg.f32 	%f4, %f6;
	mul.f32 	%f14, %f6, 0f40C00000;
	max.f32 	%f5, %f14, 0f322BCC77;
$L__BB0_2:
	.pragma "nounroll";
	ld.param.f32 	%f85, [sign_ef_consensus_kernel_param_10];
	ld.param.f32 	%f83, [sign_ef_consensus_kernel_param_7];
	mul.wide.u32 	%rd11, %r11, 4;
	add.s64 	%rd12, %rd5, %rd11;
	ld.global.f32 	%f15, [%rd12];
	add.s64 	%rd13, %rd4, %rd11;
	ld.global.nc.f32 	%f16, [%rd13];
	mul.f32 	%f17, %f16, 0f3CA3D700;
	mul.f32 	%f18, %f16, %f17;
	fma.rn.f32 	%f19, %f15, 0f3F7AE148, %f18;
	st.global.f32 	[%rd12], %f19;
	sqrt.rn.f32 	%f20, %f19;
	add.f32 	%f21, %f83, %f20;
	div.rn.f32 	%f22, %f16, %f21;
	add.s64 	%rd14, %rd3, %rd11;
	ld.global.f32 	%f23, [%rd14];
	mul.f32 	%f24, %f6, %f22;
	sub.f32 	%f25, %f23, %f24;
	fma.rn.f32 	%f26, %f3, %f23, %f22;
	mov.f32 	%f27, 0f3F800000;
	copysign.f32 	%f28, %f26, %f27;
	mul.f32 	%f29, %f28, %f4;
	sub.f32 	%f30, %f25, %f29;
	abs.f32 	%f31, %f30;
	div.rn.f32 	%f32, %f31, %f5;
	add.f32 	%f33, %f32, 0f3F800000;
	div.rn.f32 	%f34, %f30, %f33;
	fma.rn.f32 	%f35, %f23, 0f3F7AE148, %f34;
	st.global.f32 	[%rd14], %f35;
	add.s64 	%rd15, %rd2, %rd11;
	ld.global.f32 	%f36, [%rd15];
	mul.f32 	%f37, %f9, %f29;
	fma.rn.f32 	%f38, %f1, %f36, %f37;
	mul.f32 	%f39, %f8, %f38;
	fma.rn.f32 	%f40, %f2, %f29, %f39;
	abs.f32 	%f41, %f22;
	mul.f32 	%f42, %f6, %f41;
	abs.f32 	%f43, %f40;
	max.f32 	%f44, %f43, 0f2B8CBCCC;
	div.rn.f32 	%f45, %f42, %f44;
	max.f32 	%f46, %f45, %f85;
	min.f32 	%f47, %f46, %f11;
	mul.f32 	%f48, %f40, %f47;
	st.global.f32 	[%rd15], %f38;
	add.s64 	%rd16, %rd1, %rd11;
	st.global.f32 	[%rd16], %f48;
	add.s32 	%r5, %r11, %r3;
	setp.ge.u32 	%p2, %r5, %r7;
	@%p2 bra 	$L__BB0_4;
	ld.param.f32 	%f86, [sign_ef_consensus_kernel_param_10];
	ld.param.f32 	%f84, [sign_ef_consensus_kernel_param_7];
	mul.wide.u32 	%rd17, %r5, 4;
	add.s64 	%rd18, %rd5, %rd17;
	ld.global.f32 	%f49, [%rd18];
	add.s64 	%rd19, %rd4, %rd17;
	ld.global.nc.f32 	%f50, [%rd19];
	mul.f32 	%f51, %f50, 0f3CA3D700;
	mul.f32 	%f52, %f50, %f51;
	fma.rn.f32 	%f53, %f49, 0f3F7AE148, %f52;
	st.global.f32 	[%rd18], %f53;
	sqrt.rn.f32 	%f54, %f53;
	add.f32 	%f55, %f84, %f54;
	div.rn.f32 	%f56, %f50, %f55;
	add.s64 	%rd20, %rd3, %rd17;
	ld.global.f32 	%f57, [%rd20];
	mul.f32 	%f58, %f6, %f56;
	sub.f32 	%f59, %f57, %f58;
	fma.rn.f32 	%f60, %f3, %f57, %f56;
	mov.f32 	%f61, 0f3F800000;
	copysign.f32 	%f62, %f60, %f61;
	mul.f32 	%f63, %f62, %f4;
	sub.f32 	%f64, %f59, %f63;
	abs.f32 	%f65, %f64;
	div.rn.f32 	%f66, %f65, %f5;
	add.f32 	%f67, %f66, 0f3F800000;
	div.rn.f32 	%f68, %f64, %f67;
	fma.rn.f32 	%f69, %f57, 0f3F7AE148, %f68;
	st.global.f32 	[%rd20], %f69;
	add.s64 	%rd21, %rd2, %rd17;
	ld.global.f32 	%f70, [%rd21];
	mul.f32 	%f71, %f9, %f63;
	fma.rn.f32 	%f72, %f1, %f70, %f71;
	mul.f32 	%f73, %f8, %f72;
	fma.rn.f32 	%f74, %f2, %f63, %f73;
	abs.f32 	%f75, %f56;
	mul.f32 	%f76, %f6, %f75;
	abs.f32 	%f77, %f74;
	max.f32 	%f78, %f77, 0f2B8CBCCC;
	div.rn.f32 	%f79, %f76, %f78;
	max.f32 	%f80, %f79, %f86;
	min.f32 	%f81, %f80, %f11;
	mul.f32 	%f82, %f74, %f81;
	st.global.f32 	[%rd21], %f72;
	add.s64 	%rd22, %rd1, %rd17;
	st.global.f32 	[%rd22], %f82;
	add.s32 	%r11, %r5, %r3;
	setp.lt.u32 	%p3, %r11, %r7;
	@%p3 bra 	$L__BB0_2;
$L__BB0_4:
	ret;

}
	// .globl	dual_consensus_fisher_kernel
.visible .entry dual_consensus_fisher_kernel(
	.param .u64 .ptr .align 1 dual_consensus_fisher_kernel_param_0,
	.param .u64 .ptr .align 1 dual_consensus_fisher_kernel_param_1,
	.param .u64 .ptr .align 1 dual_consensus_fisher_kernel_param_2,
	.param .u64 .ptr .align 1 dual_consensus_fisher_kernel_param_3,
	.param .u64 .ptr .align 1 dual_consensus_fisher_kernel_param_4,
	.param .u64 .ptr .align 1 dual_consensus_fisher_kernel_param_5,
	.param .u64 .ptr .align 1 dual_consensus_fisher_kernel_param_6,
	.param .u64 .ptr .align 1 dual_consensus_fisher_kernel_param_7,
	.param .u32 dual_consensus_fisher_kernel_param_8,
	.param .f32 dual_consensus_fisher_kernel_param_9,
	.param .f32 dual_consensus_fisher_kernel_param_10,
	.param .f32 dual_consensus_fisher_kernel_param_11,
	.param .f32 dual_consensus_fisher_kernel_param_12,
	.param .f32 dual_consensus_fisher_kernel_param_13,
	.param .f32 dual_consensus_fisher_kernel_param_14,
	.param .f32 dual_consensus_fisher_kernel_param_15,
	.param .f32 dual_consensus_fisher_kernel_param_16,
	.param .f32 dual_consensus_fisher_kernel_param_17,
	.param .f32 dual_consensus_fisher_kernel_param_18,
	.param .f32 dual_consensus_fisher_kernel_param_19,
	.param .f32 dual_consensus_fisher_kernel_param_20,
	.param .f32 dual_consensus_fisher_kernel_param_21,
	.param .f32 dual_consensus_fisher_kernel_param_22,
	.param .f32 dual_consensus_fisher_kernel_param_23,
	.param .f32 dual_consensus_fisher_kernel_param_24
)
.maxntid 512
.minnctapersm 4
{
	.reg .pred 	%p<12>;
	.reg .b32 	%r<14>;
	.reg .b32 	%f<250>;
	.reg .b64 	%rd<59>;

	ld.param.u32 	%r5, [dual_consensus_fisher_kernel_param_8];
	ld.param.f32 	%f19, [dual_consensus_fisher_kernel_param_14];
	ld.param.f32 	%f20, [dual_consensus_fisher_kernel_param_15];
	ld.param.f32 	%f12, [dual_consensus_fisher_kernel_param_18];
	ld.param.f32 	%f16, [dual_consensus_fisher_kernel_param_22];
	mov.u32 	%r6, %ctaid.x;
	mov.u32 	%r7, %ntid.x;
	mov.u32 	%r8, %tid.x;
	mad.lo.s32 	%r13, %r6, %r7, %r8;
	max.f32 	%f21, %f19, 0f322BCC77;
	rcp.rn.f32 	%f1, %f21;
	max.f32 	%f22, %f20, 0f322BCC77;
	rcp.rn.f32 	%f2, %f22;
	fma.rn.f32 	%f23, %f12, 0f3ECCCCCD, 0f3E4CCCCD;
	max.f32 	%f24, %f23, 0f00000000;
	min.f32 	%f3, %f24, 0f3F19999A;
	setp.ge.u32 	%p1, %r13, %r5;
	@%p1 bra 	$L__BB1_4;
	ld.param.f32 	%f225, [dual_consensus_fisher_kernel_param_9];
	neg.f32 	%f4, %f225;
	mov.u32 	%r10, %nctaid.x;
$L__BB1_2:
	.pragma "nounroll";
	ld.param.f32 	%f248, [dual_consensus_fisher_kernel_param_24];
	ld.param.f32 	%f246, [dual_consensus_fisher_kernel_param_23];
	ld.param.f32 	%f244, [dual_consensus_fisher_kernel_param_21];
	ld.param.f32 	%f242, [dual_consensus_fisher_kernel_param_20];
	ld.param.f32 	%f240, [dual_consensus_fisher_kernel_param_19];
	ld.param.f32 	%f238, [dual_consensus_fisher_kernel_param_17];
	ld.param.f32 	%f236, [dual_consensus_fisher_kernel_param_16];
	ld.param.f32 	%f234, [dual_consensus_fisher_kernel_param_13];
	ld.param.f32 	%f232, [dual_consensus_fisher_kernel_param_12];
	ld.param.f32 	%f230, [dual_consensus_fisher_kernel_param_11];
	ld.param.f32 	%f228, [dual_consensus_fisher_kernel_param_10];
	ld.param.f32 	%f226, [dual_consensus_fisher_kernel_param_9];
	ld.param.u64 	%rd57, [dual_consensus_fisher_kernel_param_7];
	ld.param.u64 	%rd55, [dual_consensus_fisher_kernel_param_6];
	ld.param.u64 	%rd53, [dual_consensus_fisher_kernel_param_5];
	ld.param.u64 	%rd51, [dual_consensus_fisher_kernel_param_4];
	ld.param.u64 	%rd49, [dual_consensus_fisher_kernel_param_3];
	ld.param.u64 	%rd47, [dual_consensus_fisher_kernel_param_2];
	ld.param.u64 	%rd45, [dual_consensus_fisher_kernel_param_1];
	ld.param.u64 	%rd43, [dual_consensus_fisher_kernel_param_0];
	cvta.to.global.u64 	%rd9, %rd43;
	mul.wide.u32 	%rd10, %r13, 4;
	add.s64 	%rd11, %rd9, %rd10;
	ld.global.nc.f32 	%f25, [%rd11];
	cvta.to.global.u64 	%rd12, %rd49;
	add.s64 	%rd13, %rd12, %rd10;
	ld.global.f32 	%f26, [%rd13];
	mul.f32 	%f27, %f25, %f26;
	setp.ge.f32 	%p2, %f27, 0f00000000;
	mul.f32 	%f28, %f240, 0f3E800000;
	selp.f32 	%f29, %f240, %f28, %p2;
	sub.f32 	%f30, %f25, %f26;
	fma.rn.f32 	%f31, %f30, %f29, %f25;
	cvta.to.global.u64 	%rd14, %rd45;
	add.s64 	%rd15, %rd14, %rd10;
	ld.global.f32 	%f32, [%rd15];
	cvta.to.global.u64 	%rd16, %rd47;
	add.s64 	%rd17, %rd16, %rd10;
	ld.global.f32 	%f33, [%rd17];
	mov.f32 	%f34, 0f3F800000;
	sub.f32 	%f35, %f34, %f228;
	mul.f32 	%f36, %f35, %f31;
	fma.rn.f32 	%f37, %f228, %f32, %f36;
	sub.f32 	%f38, %f31, %f37;
	sub.f32 	%f39, %f34, %f230;
	mul.f32 	%f40, %f39, %f38;
	mul.f32 	%f41, %f38, %f40;
	fma.rn.f32 	%f42, %f230, %f33, %f41;
	mul.f32 	%f43, %f1, %f37;
	mul.f32 	%f44, %f2, %f42;
	max.f32 	%f45, %f44, 0f00000000;
	sqrt.rn.f32 	%f46, %f45;
	fma.rn.f32 	%f47, %f46, 0f3DCCCCCD, 0f3F800000;
	fma.rn.f32 	%f48, %f232, %f47, %f46;
	max.f32 	%f49, %f48, 0f2B8CBCCC;
	rcp.rn.f32 	%f50, %f49;
	mul.f32 	%f51, %f43, %f50;
	fma.rn.f32 	%f52, %f234, %f31, %f51;
	mul.f32 	%f53, %f52, %f4;
	mul.f32 	%f54, %f31, %f50;
	mul.f32 	%f55, %f54, %f4;
	copysign.f32 	%f56, %f43, %f34;
	mul.f32 	%f57, %f56, %f4;
	mul.f32 	%f58, %f236, %f53;
	fma.rn.f32 	%f59, %f238, %f55, %f58;
	fma.rn.f32 	%f60, %f12, %f57, %f59;
	abs.f32 	%f61, %f31;
	abs.f32 	%f62, %f43;
	min.f32 	%f63, %f61, %f62;
	copysign.f32 	%f64, %f43, %f63;
	sub.f32 	%f65, %f31, %f64;
	div.rn.f32 	%f66, %f65, %f48;
	mul.f32 	%f67, %f66, %f4;
	sub.f32 	%f68, %f34, %f3;
	mul.f32 	%f69, %f68, %f60;
	fma.rn.f32 	%f70, %f3, %f67, %f69;
	cvta.to.global.u64 	%rd18, %rd51;
	add.s64 	%rd19, %rd18, %rd10;
	ld.global.f32 	%f71, [%rd19];
	abs.f32 	%f72, %f71;
	abs.f32 	%f73, %f30;
	add.f32 	%f74, %f73, 0f322BCC77;
	div.rn.f32 	%f75, %f72, %f74;
	max.f32 	%f76, %f75, 0f3E4CCCCD;
	min.f32 	%f77, %f76, 0f40A00000;
	sub.f32 	%f78, %f34, %f242;
	fma.rn.f32 	%f79, %f242, %f77, %f78;
	mul.f32 	%f80, %f79, %f70;
	cvta.to.global.u64 	%rd20, %rd55;
	add.s64 	%rd21, %rd20, %rd10;
	ld.global.f32 	%f81, [%rd21];
	mul.f32 	%f82, %f31, 0f3CA3D700;
	mul.f32 	%f83, %f31, %f82;
	fma.rn.f32 	%f84, %f81, 0f3F7AE148, %f83;
	sqrt.rn.f32 	%f85, %f84;
	add.f32 	%f86, %f232, %f85;
	div.rn.f32 	%f87, %f31, %f86;
	mul.f32 	%f88, %f87, %f4;
	mul.f32 	%f89, %f57, 0f3F000000;
	fma.rn.f32 	%f90, %f88, 0f3F000000, %f89;
	setp.lt.f32 	%p3, %f27, 0f00000000;
	mul.f32 	%f91, %f46, 0f3EAAAAAB;
	min.f32 	%f92, %f91, 0f3F800000;
	mul.f32 	%f93, %f90, %f80;
	setp.ge.f32 	%p4, %f93, 0f00000000;
	selp.f32 	%f94, 0f00000000, 0f3ECCCCCD, %p4;
	fma.rn.f32 	%f95, %f92, 0f3E99999A, %f94;
	fma.rn.f32 	%f96, %f12, 0f3E99999A, %f95;
	max.f32 	%f97, %f96, 0f00000000;
	min.f32 	%f98, %f97, 0f3F800000;
	sub.f32 	%f99, %f34, %f98;
	mul.f32 	%f100, %f80, %f99;
	fma.rn.f32 	%f101, %f90, %f98, %f100;
	mul.f32 	%f102, %f31, %f101;
	mul.f32 	%f103, %f31, %f90;
	setp.lt.f32 	%p5, %f103, %f102;
	selp.f32 	%f104, %f90, %f101, %p5;
	fma.rn.f32 	%f105, %f92, 0f3F000000, 0f3F800000;
	selp.f32 	%f106, 0f3F000000, 0f00000000, %p3;
	add.f32 	%f107, %f106, %f105;
	rcp.rn.f32 	%f108, %f107;
	mul.f32 	%f109, %f108, %f104;
	abs.f32 	%f110, %f54;
	mul.f32 	%f111, %f226, %f110;
	abs.f32 	%f112, %f109;
	max.f32 	%f113, %f112, 0f2B8CBCCC;
	div.rn.f32 	%f114, %f111, %f113;
	max.f32 	%f115, %f114, %f246;
	min.f32 	%f116, %f115, %f248;
	mul.f32 	%f117, %f109, %f116;
	cvta.to.global.u64 	%rd22, %rd53;
	add.s64 	%rd23, %rd22, %rd10;
	ld.global.f32 	%f118, [%rd23];
	sub.f32 	%f119, %f34, %f16;
	mul.f32 	%f120, %f16, %f117;
	fma.rn.f32 	%f121, %f119, %f118, %f120;
	sub.f32 	%f122, %f34, %f244;
	mul.f32 	%f123, %f244, %f121;
	fma.rn.f32 	%f124, %f122, %f117, %f123;
	st.global.f32 	[%rd15], %f37;
	st.global.f32 	[%rd17], %f42;
	st.global.f32 	[%rd13], %f25;
	st.global.f32 	[%rd19], %f124;
	st.global.f32 	[%rd23], %f121;
	st.global.f32 	[%rd21], %f84;
	cvta.to.global.u64 	%rd24, %rd57;
	add.s64 	%rd25, %rd24, %rd10;
	st.global.f32 	[%rd25], %f124;
	mad.lo.s32 	%r3, %r7, %r10, %r13;
	setp.ge.u32 	%p6, %r3, %r5;
	@%p6 bra 	$L__BB1_4;
	ld.param.f32 	%f249, [dual_consensus_fisher_kernel_param_24];
	ld.param.f32 	%f247, [dual_consensus_fisher_kernel_param_23];
	ld.param.f32 	%f245, [dual_consensus_fisher_kernel_param_21];
	ld.param.f32 	%f243, [dual_consensus_fisher_kernel_param_20];
	ld.param.f32 	%f241, [dual_consensus_fisher_kernel_param_19];
	ld.param.f32 	%f239, [dual_consensus_fisher_kernel_param_17];
	ld.param.f32 	%f237, [dual_consensus_fisher_kernel_param_16];
	ld.param.f32 	%f235, [dual_consensus_fisher_kernel_param_13];
	ld.param.f32 	%f233, [dual_consensus_fisher_kernel_param_12];
	ld.param.f32 	%f231, [dual_consensus_fisher_kernel_param_11];
	ld.param.f32 	%f229, [dual_consensus_fisher_kernel_param_10];
	ld.param.f32 	%f227, [dual_consensus_fisher_kernel_param_9];
	ld.param.u64 	%rd58, [dual_consensus_fisher_kernel_param_7];
	ld.param.u64 	%rd56, [dual_consensus_fisher_kernel_param_6];
	ld.param.u64 	%rd54, [dual_consensus_fisher_kernel_param_5];
	ld.param.u64 	%rd52, [dual_consensus_fisher_kernel_param_4];
	ld.param.u64 	%rd50, [dual_consensus_fisher_kernel_param_3];
	ld.param.u64 	%rd48, [dual_consensus_fisher_kernel_param_2];
	ld.param.u64 	%rd46, [dual_consensus_fisher_kernel_param_1];
	ld.param.u64 	%rd44, [dual_consensus_fisher_kernel_param_0];
	cvta.to.global.u64 	%rd26, %rd44;
	mul.wide.u32 	%rd27, %r3, 4;
	add.s64 	%rd28, %rd26, %rd27;
	ld.global.nc.f32 	%f125, [%rd28];
	cvta.to.global.u64 	%rd29, %rd50;
	add.s64 	%rd30, %rd29, %rd27;
	ld.global.f32 	%f126, [%rd30];
	mul.f32 	%f127, %f125, %f126;
	setp.ge.f32 	%p7, %f127, 0f00000000;
	mul.f32 	%f128, %f241, 0f3E800000;
	selp.f32 	%f129, %f241, %f128, %p7;
	sub.f32 	%f130, %f125, %f126;
	fma.rn.f32 	%f131, %f130, %f129, %f125;
	cvta.to.global.u64 	%rd31, %rd46;
	add.s64 	%rd32, %rd31, %rd27;
	ld.global.f32 	%f132, [%rd32];
	cvta.to.global.u64 	%rd33, %rd48;
	add.s64 	%rd34, %rd33, %rd27;
	ld.global.f32 	%f133, [%rd34];
	mov.f32 	%f134, 0f3F800000;
	sub.f32 	%f135, %f134, %f229;
	mul.f32 	%f136, %f135, %f131;
	fma.rn.f32 	%f137, %f229, %f132, %f136;
	sub.f32 	%f138, %f131, %f137;
	sub.f32 	%f139, %f134, %f231;
	mul.f32 	%f140, %f139, %f138;
	mul.f32 	%f141, %f138, %f140;
	fma.rn.f32 	%f142, %f231, %f133, %f141;
	mul.f32 	%f143, %f1, %f137;
	mul.f32 	%f144, %f2, %f142;
	max.f32 	%f145, %f144, 0f00000000;
	sqrt.rn.f32 	%f146, %f145;
	fma.rn.f32 	%f147, %f146, 0f3DCCCCCD, 0f3F800000;
	fma.rn.f32 	%f148, %f233, %f147, %f146;
	max.f32 	%f149, %f148, 0f2B8CBCCC;
	rcp.rn.f32 	%f150, %f149;
	mul.f32 	%f151, %f143, %f150;
	fma.rn.f32 	%f152, %f235, %f131, %f151;
	mul.f32 	%f153, %f152, %f4;
	mul.f32 	%f154, %f131, %f150;
	mul.f32 	%f155, %f154, %f4;
	copysign.f32 	%f156, %f143, %f134;
	mul.f32 	%f157, %f156, %f4;
	mul.f32 	%f158, %f237, %f153;
	fma.rn.f32 	%f159, %f239, %f155, %f158;
	fma.rn.f32 	%f160, %f12, %f157, %f159;
	abs.f32 	%f161, %f131;
	abs.f32 	%f162, %f143;
	min.f32 	%f163, %f161, %f162;
	copysign.f32 	%f164, %f143, %f163;
	sub.f32 	%f165, %f131, %f164;
	div.rn.f32 	%f166, %f165, %f148;
	mul.f32 	%f167, %f166, %f4;
	sub.f32 	%f168, %f134, %f3;
	mul.f32 	%f169, %f168, %f160;
	fma.rn.f32 	%f170, %f3, %f167, %f169;
	cvta.to.global.u64 	%rd35, %rd52;
	add.s64 	%rd36, %rd35, %rd27;
	ld.global.f32 	%f171, [%rd36];
	abs.f32 	%f172, %f171;
	abs.f32 	%f173, %f130;
	add.f32 	%f174, %f173, 0f322BCC77;
	div.rn.f32 	%f175, %f172, %f174;
	max.f32 	%f176, %f175, 0f3E4CCCCD;
	min.f32 	%f177, %f176, 0f40A00000;
	sub.f32 	%f178, %f134, %f243;
	fma.rn.f32 	%f179, %f243, %f177, %f178;
	mul.f32 	%f180, %f179, %f170;
	cvta.to.global.u64 	%rd37, %rd56;
	add.s64 	%rd38, %rd37, %rd27;
	ld.global.f32 	%f181, [%rd38];
	mul.f32 	%f182, %f131, 0f3CA3D700;
	mul.f32 	%f183, %f131, %f182;
	fma.rn.f32 	%f184, %f181, 0f3F7AE148, %f183;
	sqrt.rn.f32 	%f185, %f184;
	add.f32 	%f186, %f233, %f185;
	div.rn.f32 	%f187, %f131, %f186;
	mul.f32 	%f188, %f187, %f4;
	mul.f32 	%f189, %f157, 0f3F000000;
	fma.rn.f32 	%f190, %f188, 0f3F000000, %f189;
	setp.lt.f32 	%p8, %f127, 0f00000000;
	mul.f32 	%f191, %f146, 0f3EAAAAAB;
	min.f32 	%f192, %f191, 0f3F800000;
	mul.f32 	%f193, %f190, %f180;
	setp.ge.f32 	%p9, %f193, 0f00000000;
	selp.f32 	%f194, 0f00000000, 0f3ECCCCCD, %p9;
	fma.rn.f32 	%f195, %f192, 0f3E99999A, %f194;
	fma.rn.f32 	%f196, %f12, 0f3E99999A, %f195;
	max.f32 	%f197, %f196, 0f00000000;
	min.f32 	%f198, %f197, 0f3F800000;
	sub.f32 	%f199, %f134, %f198;
	mul.f32 	%f200, %f180, %f199;
	fma.rn.f32 	%f201, %f190, %f198, %f200;
	mul.f32 	%f202, %f131, %f201;
	mul.f32 	%f203, %f131, %f190;
	setp.lt.f32 	%p10, %f203, %f202;
	selp.f32 	%f204, %f190, %f201, %p10;
	fma.rn.f32 	%f205, %f192, 0f3F000000, 0f3F800000;
	selp.f32 	%f206, 0f3F000000, 0f00000000, %p8;
	add.f32 	%f207, %f206, %f205;
	rcp.rn.f32 	%f208, %f207;
	mul.f32 	%f209, %f208, %f204;
	abs.f32 	%f210, %f154;
	mul.f32 	%f211, %f227, %f210;
	abs.f32 	%f212, %f209;
	max.f32 	%f213, %f212, 0f2B8CBCCC;
	div.rn.f32 	%f214, %f211, %f213;
	max.f32 	%f215, %f214, %f247;
	min.f32 	%f216, %f215, %f249;
	mul.f32 	%f217, %f209, %f216;
	cvta.to.global.u64 	%rd39, %rd54;
	add.s64 	%rd40, %rd39, %rd27;
	ld.global.f32 	%f218, [%rd40];
	sub.f32 	%f219, %f134, %f16;
	mul.f32 	%f220, %f16, %f217;
	fma.rn.f32 	%f221, %f219, %f218, %f220;
	sub.f32 	%f222, %f134, %f245;
	mul.f32 	%f223, %f245, %f221;
	fma.rn.f32 	%f224, %f222, %f217, %f223;
	st.global.f32 	[%rd32], %f137;
	st.global.f32 	[%rd34], %f142;
	st.global.f32 	[%rd30], %f125;
	st.global.f32 	[%rd36], %f224;
	st.global.f32 	[%rd40], %f221;
	st.global.f32 	[%rd38], %f184;
	cvta.to.global.u64 	%rd41, %rd58;
	add.s64 	%rd42, %rd41, %rd27;
	st.global.f32 	[%rd42], %f224;
	mad.lo.s32 	%r13, %r7, %r10, %r3;
	setp.lt.u32 	%p11, %r13, %r5;
	@%p11 bra 	$L__BB1_2;
$L__BB1_4:
	ret;

}


// ===== COMPILED SASS (sm_100) =====

	.target	sm_100

	.elftype	@"ET_EXEC"


//--------------------- .note.nv.tkinfo           --------------------------
	.section	.note.nv.tkinfo,"",@"SHT_NOTE"
	.sectionflags	@"SHF_NOTE_NV_TKINFO"
	.tkinfo
        /*0018*/ 	.word	0x00000002
        /*0030*/ 	.string	""
        /*0030*/ 	.string	"ptxas"
        /*0030*/ 	.string	"Cuda compilation tools, release 13.0, V13.0.88"
        /*0030*/ 	.string	"Build cuda_13.0.r13.0/compiler.36424714_0"
        /*0030*/ 	.string	"-arch sm_100 -m 64 "



//--------------------- .note.nv.cuinfo           --------------------------
	.section	.note.nv.cuinfo,"",@"SHT_NOTE"
	.sectionflags	@"SHF_NOTE_NV_CUINFO"
        /*0018*/ 	.short	0x0002
        /*001a*/ 	.short	0x0064
        /*001c*/ 	.short	0x0082
	.zero		2


//--------------------- .nv.info                  --------------------------
	.section	.nv.info,"",@"SHT_CUDA_INFO"
	.align	4


	//----- nvinfo : EIATTR_REGCOUNT
	.align		4
        /*0000*/ 	.byte	0x04, 0x2f
        /*0002*/ 	.short	(.L_1 - .L_0)
	.align		4
.L_0:
        /*0004*/ 	.word	index@(sign_ef_consensus_kernel)
        /*0008*/ 	.word	0x00000020


	//----- nvinfo : EIATTR_FRAME_SIZE
	.align		4
.L_1:
        /*000c*/ 	.byte	0x04, 0x11
        /*000e*/ 	.short	(.L_3 - .L_2)
	.align		4
.L_2:
        /*0010*/ 	.word	index@($__internal_5_$__cuda_sm3x_div_rn_noftz_f32_slowpath)
        /*0014*/ 	.word	0x00000000


	//----- nvinfo : EIATTR_FRAME_SIZE
	.align		4
.L_3:
        /*0018*/ 	.byte	0x04, 0x11
        /*001a*/ 	.short	(.L_5 - .L_4)
	.align		4
.L_4:
        /*001c*/ 	.word	index@($__internal_4_$__cuda_sm20_sqrt_rn_f32_slowpath)
        /*0020*/ 	.word	0x00000000


	//----- nvinfo : EIATTR_FRAME_SIZE
	.align		4
.L_5:
        /*0024*/ 	.byte	0x04, 0x11
        /*0026*/ 	.short	(.L_7 - .L_6)
	.align		4
.L_6:
        /*0028*/ 	.word	index@($__internal_3_$__cuda_sm20_rcp_rn_f32_slowpath)
        /*002c*/ 	.word	0x00000000


	//----- nvinfo : EIATTR_FRAME_SIZE
	.align		4
.L_7:
        /*0030*/ 	.byte	0x04, 0x11
        /*0032*/ 	.short	(.L_9 - .L_8)
	.align		4
.L_8:
        /*0034*/ 	.word	index@(sign_ef_consensus_kernel)
        /*0038*/ 	.word	0x00000000


	//----- nvinfo : EIATTR_REGCOUNT
	.align		4
.L_9:
        /*003c*/ 	.byte	0x04, 0x2f
        /*003e*/ 	.short	(.L_11 - .L_10)
	.align		4
.L_10:
        /*0040*/ 	.word	index@(dual_consensus_fisher_kernel)
        /*0044*/ 	.word	0x00000020


	//----- nvinfo : EIATTR_FRAME_SIZE
	.align		4
.L_11:
        /*0048*/ 	.byte	0x04, 0x11
        /*004a*/ 	.short	(.L_13 - .L_12)
	.align		4
.L_12:
        /*004c*/ 	.word	index@($__internal_2_$__cuda_sm3x_div_rn_noftz_f32_slowpath)
        /*0050*/ 	.word	0x00000018


	//----- nvinfo : EIATTR_FRAME_SIZE
	.align		4
.L_13:
        /*0054*/ 	.byte	0x04, 0x11
        /*0056*/ 	.short	(.L_15 - .L_14)
	.align		4
.L_14:
        /*0058*/ 	.word	index@($__internal_1_$__cuda_sm20_sqrt_rn_f32_slowpath)
        /*005c*/ 	.word	0x00000018


	//----- nvinfo : EIATTR_FRAME_SIZE
	.align		4
.L_15:
        /*0060*/ 	.byte	0x04, 0x11
        /*0062*/ 	.short	(.L_17 - .L_16)
	.align		4
.L_16:
        /*0064*/ 	.word	index@($__internal_0_$__cuda_sm20_rcp_rn_f32_slowpath)
        /*0068*/ 	.word	0x00000018


	//----- nvinfo : EIATTR_FRAME_SIZE
	.align		4
.L_17:
        /*006c*/ 	.byte	0x04, 0x11
        /*006e*/ 	.short	(.L_19 - .L_18)
	.align		4
.L_18:
        /*0070*/ 	.word	index@(dual_consensus_fisher_kernel)
        /*0074*/ 	.word	0x00000018


	//----- nvinfo : EIATTR_MIN_STACK_SIZE
	.align		4
.L_19:
        /*0078*/ 	.byte	0x04, 0x12
        /*007a*/ 	.short	(.L_21 - .L_20)
	.align		4
.L_20:
        /*007c*/ 	.word	index@(dual_consensus_fisher_kernel)
        /*0080*/ 	.word	0x00000018


	//----- nvinfo : EIATTR_MIN_STACK_SIZE
	.align		4
.L_21:
        /*0084*/ 	.byte	0x04, 0x12
        /*0086*/ 	.short	(.L_23 - .L_22)
	.align		4
.L_22:
        /*0088*/ 	.word	index@(sign_ef_consensus_kernel)
        /*008c*/ 	.word	0x00000000
.L_23:


//--------------------- .nv.compat                --------------------------
	.section	.nv.compat,"",@"SHT_CUDA_COMPAT_INFO"
	.align	4
        /*0000*/ 	.byte	0x02, 0x09, 0x00, 0x00, 0x02, 0x02, 0x01, 0x00, 0x02, 0x05, 0x05, 0x00, 0x03, 0x07, 0x01, 0x01
        /*0010*/ 	.byte	0x02, 0x03, 0x00, 0x00, 0x02, 0x06, 0x01, 0x00, 0x04, 0x0b, 0x08, 0x00, 0x01, 0x00, 0x00, 0x00
        /*0020*/ 	.byte	0x00, 0x00, 0x00, 0x00


//--------------------- .nv.info.dual_consensus_fisher_kernel --------------------------
	.section	.nv.info.dual_consensus_fisher_kernel,"",@"SHT_CUDA_INFO"
	.sectionflags	@""
	.align	4


	//----- nvinfo : EIATTR_CUDA_API_VERSION
	.align		4
        /*0000*/ 	.byte	0x04, 0x37
        /*0002*/ 	.short	(.L_25 - .L_24)
.L_24:
        /*0004*/ 	.word	0x00000082


	//----- nvinfo : EIATTR_KPARAM_INFO
	.align		4
.L_25:
        /*0008*/ 	.byte	0x04, 0x17
        /*000a*/ 	.short	(.L_27 - .L_26)
.L_26:
        /*000c*/ 	.word	0x00000000
        /*0010*/ 	.short	0x0018
        /*0012*/ 	.short	0x0080
        /*0014*/ 	.byte	0x00, 0xf0, 0x11, 0x00


	//----- nvinfo : EIATTR_KPARAM_INFO
	.align		4
.L_27:
        /*0018*/ 	.byte	0x04, 0x17
        /*001a*/ 	.short	(.L_29 - .L_28)
.L_28:
        /*001c*/ 	.word	0x00000000
        /*0020*/ 	.short	0x0017
        /*0022*/ 	.short	0x007c
        /*0024*/ 	.byte	0x00, 0xf0, 0x11, 0x00


	//----- nvinfo : EIATTR_KPARAM_INFO
	.align		4
.L_29:
        /*0028*/ 	.byte	0x04, 0x17
        /*002a*/ 	.short	(.L_31 - .L_30)
.L_30:
        /*002c*/ 	.word	0x00000000
        /*0030*/ 	.short	0x0016
        /*0032*/ 	.short	0x0078
        /*0034*/ 	.byte	0x00, 0xf0, 0x11, 0x00


	//----- nvinfo : EIATTR_KPARAM_INFO
	.align		4
.L_31:
        /*0038*/ 	.byte	0x04, 0x17
        /*003a*/ 	.short	(.L_33 - .L_32)
.L_32:
        /*003c*/ 	.word	0x00000000
        /*0040*/ 	.short	0x0015
        /*0042*/ 	.short	0x0074
        /*0044*/ 	.byte	0x00, 0xf0, 0x11, 0x00


	//----- nvinfo : EIATTR_KPARAM_INFO
	.align		4
.L_33:
        /*0048*/ 	.byte	0x04, 0x17
        /*004a*/ 	.short	(.L_35 - .L_34)
.L_34:
        /*004c*/ 	.word	0x00000000
        /*0050*/ 	.short	0x0014
        /*0052*/ 	.short	0x0070
        /*0054*/ 	.byte	0x00, 0xf0, 0x11, 0x00


	//----- nvinfo : EIATTR_KPARAM_INFO
	.align		4
.L_35:
        /*0058*/ 	.byte	0x04, 0x17
        /*005a*/ 	.short	(.L_37 - .L_36)
.L_36:
        /*005c*/ 	.word	0x00000000
        /*0060*/ 	.short	0x0013
        /*0062*/ 	.short	0x006c
        /*0064*/ 	.byte	0x00, 0xf0, 0x11, 0x00


	//----- nvinfo : EIATTR_KPARAM_INFO
	.align		4
.L_37:
        /*0068*/ 	.byte	0x04, 0x17
        /*006a*/ 	.short	(.L_39 - .L_38)
.L_38:
        /*006c*/ 	.word	0x00000000
        /*0070*/ 	.short	0x0012
        /*0072*/ 	.short	0x0068
        /*0074*/ 	.byte	0x00, 0xf0, 0x11, 0x00


	//----- nvinfo : EIATTR_KPARAM_INFO
	.align		4
.L_39:
        /*0078*/ 	.byte	0x04, 0x17
        /*007a*/ 	.short	(.L_41 - .L_40)
.L_40:
        /*007c*/ 	.word	0x00000000
        /*0080*/ 	.short	0x0011
        /*0082*/ 	.short	0x0064
        /*0084*/ 	.byte	0x00, 0xf0, 0x11, 0x00


	//----- nvinfo : EIATTR_KPARAM_INFO
	.align		4
.L_41:
        /*0088*/ 	.byte	0x04, 0x17
        /*008a*/ 	.short	(.L_43 - .L_42)
.L_42:
        /*008c*/ 	.word	0x00000000
        /*0090*/ 	.short	0x0010
        /*0092*/ 	.short	0x0060
        /*0094*/ 	.byte	0x00, 0xf0, 0x11, 0x00


	//----- nvinfo : EIATTR_KPARAM_INFO
	.align		4
.L_43:
        /*0098*/ 	.byte	0x04, 0x17
        /*009a*/ 	.short	(.L_45 - .L_44)
.L_44:
        /*009c*/ 	.word	0x00000000
        /*00a0*/ 	.short	0x000f
        /*00a2*/ 	.short	0x005c
        /*00a4*/ 	.byte	0x00, 0xf0, 0x11, 0x00


	//----- nvinfo : EIATTR_KPARAM_INFO
	.align		4
.L_45:
        /*00a8*/ 	.byte	0x04, 0x17
        /*00aa*/ 	.short	(.L_47 - .L_46)
.L_46:
        /*00ac*/ 	.word	0x00000000
        /*00b0*/ 	.short	0x000e
        /*00b2*/ 	.short	0x0058
        /*00b4*/ 	.byte	0x00, 0xf0, 0x11, 0x00


	//----- nvinfo : EIATTR_KPARAM_INFO
	.align		4
.L_47:
        /*00b8*/ 	.byte	0x04, 0x17
        /*00ba*/ 	.short	(.L_49 - .L_48)
.L_48:
        /*00bc*/ 	.word	0x00000000
        /*00c0*/ 	.short	0x000d
        /*00c2*/ 	.short	0x0054
        /*00c4*/ 	.byte	0x00, 0xf0, 0x11, 0x00


	//----- nvinfo : EIATTR_KPARAM_INFO
	.align		4
.L_49:
        /*00c8*/ 	.byte	0x04, 0x17
        /*00ca*/ 	.short	(.L_51 - .L_50)
.L_50:
        /*00cc*/ 	.word	0x00000000
        /*00d0*/ 	.short	0x000c
        /*00d2*/ 	.short	0x0050
        /*00d4*/ 	.byte	0x00, 0xf0, 0x11, 0x00


	//----- nvinfo : EIATTR_KPARAM_INFO
	.align		4
.L_51:
        /*00d8*/ 	.byte	0x04, 0x17
        /*00da*/ 	.short	(.L_53 - .L_52)
.L_52:
        /*00dc*/ 	.word	0x00000000
        /*00e0*/ 	.short	0x000b
        /*00e2*/ 	.short	0x004c
        /*00e4*/ 	.byte	0x00, 0xf0, 0x11, 0x00


	//----- nvinfo : EIATTR_KPARAM_INFO
	.align		4
.L_53:
        /*00e8*/ 	.byte	0x04, 0x17
        /*00ea*/ 	.short	(.L_55 - .L_54)
.L_54:
        /*00ec*/ 	.word	0x00000000
        /*00f0*/ 	.short	0x000a
        /*00f2*/ 	.short	0x0048
        /*00f4*/ 	.byte	0x00, 0xf0, 0x11, 0x00


	//----- nvinfo : EIATTR_KPARAM_INFO
	.align		4
.L_55:
        /*00f8*/ 	.byte	0x04, 0x17
        /*00fa*/ 	.short	(.L_57 - .L_56)
.L_56:
        /*00fc*/ 	.word	0x00000000
        /*0100*/ 	.short	0x0009
        /*0102*/ 	.short	0x0044
        /*0104*/ 	.byte	0x00, 0xf0, 0x11, 0x00


	//----- nvinfo : EIATTR_KPARAM_INFO
	.align		4
.L_57:
        /*0108*/ 	.byte	0x04, 0x17
        /*010a*/ 	.short	(.L_59 - .L_58)
.L_58:
        /*010c*/ 	.word	0x00000000
        /*0110*/ 	.short	0x0008
        /*0112*/ 	.short	0x0040
        /*0114*/ 	.byte	0x00, 0xf0, 0x11, 0x00


	//----- nvinfo : EIATTR_KPARAM_INFO
	.align		4
.L_59:
        /*0118*/ 	.byte	0x04, 0x17
        /*011a*/ 	.short	(.L_61 - .L_60)
.L_60:
        /*011c*/ 	.word	0x00000000
        /*0120*/ 	.short	0x0007
        /*0122*/ 	.short	0x0038
        /*0124*/ 	.byte	0x00, 0xf5, 0x21, 0x00


	//----- nvinfo : EIATTR_KPARAM_INFO
	.align		4
.L_61:
        /*0128*/ 	.byte	0x04, 0x17
        /*012a*/ 	.short	(.L_63 - .L_62)
.L_62:
        /*012c*/ 	.word	0x00000000
        /*0130*/ 	.short	0x0006
        /*0132*/ 	.short	0x0030
        /*0134*/ 	.byte	0x00, 0xf5, 0x21, 0x00


	//----- nvinfo : EIATTR_KPARAM_INFO
	.align		4
.L_63:
        /*0138*/ 	.byte	0x04, 0x17
        /*013a*/ 	.short	(.L_65 - .L_64)
.L_64:
        /*013c*/ 	.word	0x00000000
        /*0140*/ 	.short	0x0005
        /*0142*/ 	.short	0x0028
        /*0144*/ 	.byte	0x00, 0xf5, 0x21, 0x00


	//----- nvinfo : EIATTR_KPARAM_INFO
	.align		4
.L_65:
        /*0148*/ 	.byte	0x04, 0x17
        /*014a*/ 	.short	(.L_67 - .L_66)
.L_66:
        /*014c*/ 	.word	0x00000000
        /*0150*/ 	.short	0x0004
        /*0152*/ 	.short	0x0020
        /*0154*/ 	.byte	0x00, 0xf5, 0x21, 0x00


	//----- nvinfo : EIATTR_KPARAM_INFO
	.align		4
.L_67:
        /*0158*/ 	.byte	0x04, 0x17
        /*015a*/ 	.short	(.L_69 - .L_68)
.L_68:
        /*015c*/ 	.word	0x00000000
        /*0160*/ 	.short	0x0003
        /*0162*/ 	.short	0x0018
        /*0164*/ 	.byte	0x00, 0xf5, 0x21, 0x00


	//----- nvinfo : EIATTR_KPARAM_INFO
	.align		4
.L_69:
        /*0168*/ 	.byte	0x04, 0x17
        /*016a*/ 	.short	(.L_71 - .L_70)
.L_70:
        /*016c*/ 	.word	0x00000000
        /*0170*/ 	.short	0x0002
        /*0172*/ 	.short	0x0010
        /*0174*/ 	.byte	0x00, 0xf5, 0x21, 0x00


	//----- nvinfo : EIATTR_KPARAM_INFO
	.align		4
.L_71:
        /*0178*/ 	.byte	0x04, 0x17
        /*017a*/ 	.short	(.L_73 - .L_72)
.L_72:
        /*017c*/ 	.word	0x00000000
        /*0180*/ 	.short	0x0001
        /*0182*/ 	.short	0x0008
        /*0184*/ 	.byte	0x00, 0xf5, 0x21, 0x00


	//----- nvinfo : EIATTR_KPARAM_INFO
	.align		4
.L_73:
        /*0188*/ 	.byte	0x04, 0x17
        /*018a*/ 	.short	(.L_75 - .L_74)
.L_74:
        /*018c*/ 	.word	0x00000000
        /*0190*/ 	.short	0x0000
        /*0192*/ 	.short	0x0000
        /*0194*/ 	.byte	0x00, 0xf5, 0x21, 0x00


	//----- nvinfo : EIATTR_SPARSE_MMA_MASK
	.align		4
.L_75:
        /*0198*/ 	.byte	0x03, 0x50
        /*019a*/ 	.short	0x0000


	//----- nvinfo : EIATTR_MAXREG_COUNT
	.align		4
        /*019c*/ 	.byte	0x03, 0x1b
        /*019e*/ 	.short	0x0020


	//----- nvinfo : EIATTR_ANNOTATIONS
	.align		4
        /*01a0*/ 	.byte	0x04, 0x55
        /*01a2*/ 	.short	(.L_77 - .L_76)


	//   ....[0]....
.L_76:
        /*01a4*/ 	.word	0x00000001
        /*01a8*/ 	.byte	0x80, 0x00, 0x00, 0x00, 0x01, 0x00, 0x00, 0x00, 0xf0, 0x00, 0x00, 0x00, 0x01, 0x00, 0x00, 0x00
        /*01b8*/ 	.byte	0x50, 0x01, 0x00, 0x00, 0x01, 0x00, 0x00, 0x00, 0xe0, 0x01, 0x00, 0x00, 0x01, 0x00, 0x00, 0x00
        /*01c8*/ 	.byte	0x40, 0x02, 0x00, 0x00, 0x01, 0x00, 0x00, 0x00, 0x70, 0x03, 0x00, 0x00, 0x01, 0x00, 0x00, 0x00
        /*01d8*/ 	.byte	0x80, 0x03, 0x00, 0x00, 0x01, 0x00, 0x00, 0x00, 0x50, 0x05, 0x00, 0x00, 0x01, 0x00, 0x00, 0x00
        /*01e8*/ 	.byte	0xc0, 0x07, 0x00, 0x00, 0x01, 0x00, 0x00, 0x00, 0x50, 0x0f, 0x00, 0x00, 0x01, 0x00, 0x00, 0x00
        /*01f8*/ 	.byte	0x60, 0x10, 0x00, 0x00, 0x01, 0x00, 0x00, 0x00, 0x70, 0x10, 0x00, 0x00, 0x01, 0x00, 0x00, 0x00
        /*0208*/ 	.byte	0x20, 0x12, 0x00, 0x00, 0x01, 0x00, 0x00, 0x00, 0x30, 0x12, 0x00, 0x00, 0x01, 0x00, 0x00, 0x00
        /*0218*/ 	.byte	0x00, 0x14, 0x00, 0x00, 0x01, 0x00, 0x00, 0x00, 0x00, 0x1f, 0x00, 0x00, 0x01, 0x00, 0x00, 0x00
        /*0228*/ 	.byte	0x10, 0x1f, 0x00, 0x00


	//----- nvinfo : EIATTR_MERCURY_ISA_VERSION
	.align		4
.L_77:
        /*022c*/ 	.byte	0x03, 0x5f
        /*022e*/ 	.short	0x0101


	//----- nvinfo : EIATTR_VRC_CTA_INIT_COUNT
	.align		4
        /*0230*/ 	.byte	0x02, 0x4a
	.zero		1
	.zero		1


	//----- nvinfo : EIATTR_EXIT_INSTR_OFFSETS
	.align		4
        /*0234*/ 	.byte	0x04, 0x1c
        /*0236*/ 	.short	(.L_79 - .L_78)


	//   ....[0]....
.L_78:
        /*0238*/ 	.word	0x00000270


	//   ....[1]....
        /*023c*/ 	.word	0x00001200


	//   ....[2]....
        /*0240*/ 	.word	0x000020b0


	//----- nvinfo : EIATTR_MAX_THREADS
	.align		4
.L_79:
        /*0244*/ 	.byte	0x04, 0x05
        /*0246*/ 	.short	(.L_81 - .L_80)
.L_80:
        /*0248*/ 	.word	0x00000200
        /*024c*/ 	.word	0x00000001
        /*0250*/ 	.word	0x00000001


	//----- nvinfo : EIATTR_CRS_STACK_SIZE
	.align		4
.L_81:
        /*0254*/ 	.byte	0x04, 0x1e
        /*0256*/ 	.short	(.L_83 - .L_82)
.L_82:
        /*0258*/ 	.word	0x00000000


	//----- nvinfo : EIATTR_CBANK_PARAM_SIZE
	.align		4
.L_83:
        /*025c*/ 	.byte	0x03, 0x19
        /*025e*/ 	.short	0x0084


	//----- nvinfo : EIATTR_PARAM_CBANK
	.align		4
        /*0260*/ 	.byte	0x04, 0x0a
        /*0262*/ 	.short	(.L_85 - .L_84)
	.align		4
.L_84:
        /*0264*/ 	.word	index@(.nv.constant0.dual_consensus_fisher_kernel)
        /*0268*/ 	.short	0x0380
        /*026a*/ 	.short	0x0084


	//----- nvinfo : EIATTR_SW_WAR
	.align		4
.L_85:
        /*026c*/ 	.byte	0x04, 0x36
        /*026e*/ 	.short	(.L_87 - .L_86)
.L_86:
        /*0270*/ 	.word	0x00000008
.L_87:


//--------------------- .nv.info.sign_ef_consensus_kernel --------------------------
	.section	.nv.info.sign_ef_consensus_kernel,"",@"SHT_CUDA_INFO"
	.sectionflags	@""
	.align	4


	//----- nvinfo : EIATTR_CUDA_API_VERSION
	.align		4
        /*0000*/ 	.byte	0x04, 0x37
        /*0002*/ 	.short	(.L_89 - .L_88)
.L_88:
        /*0004*/ 	.word	0x00000082


	//----- nvinfo : EIATTR_KPARAM_INFO
	.align		4
.L_89:
        /*0008*/ 	.byte	0x04, 0x17
        /*000a*/ 	.short	(.L_91 - .L_90)
.L_90:
        /*000c*/ 	.word	0x00000000
        /*0010*/ 	.short	0x000b
        /*0012*/ 	.short	0x0040
        /*0014*/ 	.byte	0x00, 0xf0, 0x11, 0x00


	//----- nvinfo : EIATTR_KPARAM_INFO
	.align		4
.L_91:
        /*0018*/ 	.byte	0x04, 0x17
        /*001a*/ 	.short	(.L_93 - .L_92)
.L_92:
        /*001c*/ 	.word	0x00000000
        /*0020*/ 	.short	0x000a
        /*0022*/ 	.short	0x003c
        /*0024*/ 	.byte	0x00, 0xf0, 0x11, 0x00


	//----- nvinfo : EIATTR_KPARAM_INFO
	.align		4
.L_93:
        /*0028*/ 	.byte	0x04, 0x17
        /*002a*/ 	.short	(.L_95 - .L_94)
.L_94:
        /*002c*/ 	.word	0x00000000
        /*0030*/ 	.short	0x0009
        /*0032*/ 	.short	0x0038
        /*0034*/ 	.byte	0x00, 0xf0, 0x11, 0x00


	//----- nvinfo : EIATTR_KPARAM_INFO
	.align		4
.L_95:
        /*0038*/ 	.byte	0x04, 0x17
        /*003a*/ 	.short	(.L_97 - .L_96)
.L_96:
        /*003c*/ 	.word	0x00000000
        /*0040*/ 	.short	0x0008
        /*0042*/ 	.short	0x0034
        /*0044*/ 	.byte	0x00, 0xf0, 0x11, 0x00


	//----- nvinfo : EIATTR_KPARAM_INFO
	.align		4
.L_97:
        /*0048*/ 	.byte	0x04, 0x17
        /*004a*/ 	.short	(.L_99 - .L_98)
.L_98:
        /*004c*/ 	.word	0x00000000
        /*0050*/ 	.short	0x0007
        /*0052*/ 	.short	0x0030
        /*0054*/ 	.byte	0x00, 0xf0, 0x11, 0x00


	//----- nvinfo : EIATTR_KPARAM_INFO
	.align		4
.L_99:
        /*0058*/ 	.byte	0x04, 0x17
        /*005a*/ 	.short	(.L_101 - .L_100)
.L_100:
        /*005c*/ 	.word	0x00000000
        /*0060*/ 	.short	0x0006
        /*0062*/ 	.short	0x002c
        /*0064*/ 	.byte	0x00, 0xf0, 0x11, 0x00


	//----- nvinfo : EIATTR_KPARAM_INFO
	.align		4
.L_101:
        /*0068*/ 	.byte	0x04, 0x17
        /*006a*/ 	.short	(.L_103 - .L_102)
.L_102:
        /*006c*/ 	.word	0x00000000
        /*0070*/ 	.short	0x0005
        /*0072*/ 	.short	0x0028
        /*0074*/ 	.byte	0x00, 0xf0, 0x11, 0x00


	//----- nvinfo : EIATTR_KPARAM_INFO
	.align		4
.L_103:
        /*0078*/ 	.byte	0x04, 0x17
        /*007a*/ 	.short	(.L_105 - .L_104)
.L_104:
        /*007c*/ 	.word	0x00000000
        /*0080*/ 	.short	0x0004
        /*0082*/ 	.short	0x0020
        /*0084*/ 	.byte	0x00, 0xf5, 0x21, 0x00


	//----- nvinfo : EIATTR_KPARAM_INFO
	.align		4
.L_105:
        /*0088*/ 	.byte	0x04, 0x17
        /*008a*/ 	.short	(.L_107 - .L_106)
.L_106:
        /*008c*/ 	.word	0x00000000
        /*0090*/ 	.short	0x0003
        /*0092*/ 	.short	0x0018
        /*0094*/ 	.byte	0x00, 0xf5, 0x21, 0x00


	//----- nvinfo : EIATTR_KPARAM_INFO
	.align		4
.L_107:
        /*0098*/ 	.byte	0x04, 0x17
        /*009a*/ 	.short	(.L_109 - .L_108)
.L_108:
        /*009c*/ 	.word	0x00000000
        /*00a0*/ 	.short	0x0002
        /*00a2*/ 	.short	0x0010
        /*00a4*/ 	.byte	0x00, 0xf5, 0x21, 0x00


	//----- nvinfo : EIATTR_KPARAM_INFO
	.align		4
.L_109:
        /*00a8*/ 	.byte	0x04, 0x17
        /*00aa*/ 	.short	(.L_111 - .L_110)
.L_110:
        /*00ac*/ 	.word	0x00000000
        /*00b0*/ 	.short	0x0001
        /*00b2*/ 	.short	0x0008
        /*00b4*/ 	.byte	0x00, 0xf5, 0x21, 0x00


	//----- nvinfo : EIATTR_KPARAM_INFO
	.align		4
.L_111:
        /*00b8*/ 	.byte	0x04, 0x17
        /*00ba*/ 	.short	(.L_113 - .L_112)
.L_112:
        /*00bc*/ 	.word	0x00000000
        /*00c0*/ 	.short	0x0000
        /*00c2*/ 	.short	0x0000
        /*00c4*/ 	.byte	0x00, 0xf5, 0x21, 0x00


	//----- nvinfo : EIATTR_SPARSE_MMA_MASK
	.align		4
.L_113:
        /*00c8*/ 	.byte	0x03, 0x50
        /*00ca*/ 	.short	0x0000


	//----- nvinfo : EIATTR_MAXREG_COUNT
	.align		4
        /*00cc*/ 	.byte	0x03, 0x1b
        /*00ce*/ 	.short	0x0020


	//----- nvinfo : EIATTR_MERCURY_ISA_VERSION
	.align		4
        /*00d0*/ 	.byte	0x03, 0x5f
        /*00d2*/ 	.short	0x0101


	//----- nvinfo : EIATTR_VRC_CTA_INIT_COUNT
	.align		4
        /*00d4*/ 	.byte	0x02, 0x4a
	.zero		1
	.zero		1


	//----- nvinfo : EIATTR_EXIT_INSTR_OFFSETS
	.align		4
        /*00d8*/ 	.byte	0x04, 0x1c
        /*00da*/ 	.short	(.L_115 - .L_114)


	//   ....[0]....
.L_114:
        /*00dc*/ 	.word	0x00000070


	//   ....[1]....
        /*00e0*/ 	.word	0x00000940


	//   ....[2]....
        /*00e4*/ 	.word	0x00001000


	//----- nvinfo : EIATTR_MAX_THREADS
	.align		4
.L_115:
        /*00e8*/ 	.byte	0x04, 0x05
        /*00ea*/ 	.short	(.L_117 - .L_116)
.L_116:
        /*00ec*/ 	.word	0x00000200
        /*00f0*/ 	.word	0x00000001
        /*00f4*/ 	.word	0x00000001


	//----- nvinfo : EIATTR_CRS_STACK_SIZE
	.align		4
.L_117:
        /*00f8*/ 	.byte	0x04, 0x1e
        /*00fa*/ 	.short	(.L_119 - .L_118)
.L_118:
        /*00fc*/ 	.word	0x00000000


	//----- nvinfo : EIATTR_CBANK_PARAM_SIZE
	.align		4
.L_119:
        /*0100*/ 	.byte	0x03, 0x19
        /*0102*/ 	.short	0x0044


	//----- nvinfo : EIATTR_PARAM_CBANK
	.align		4
        /*0104*/ 	.byte	0x04, 0x0a
        /*0106*/ 	.short	(.L_121 - .L_120)
	.align		4
.L_120:
        /*0108*/ 	.word	index@(.nv.constant0.sign_ef_consensus_kernel)
        /*010c*/ 	.short	0x0380
        /*010e*/ 	.short	0x0044


	//----- nvinfo : EIATTR_SW_WAR
	.align		4
.L_121:
        /*0110*/ 	.byte	0x04, 0x36
        /*0112*/ 	.short	(.L_123 - .L_122)
.L_122:
        /*0114*/ 	.word	0x00000008
.L_123:


//--------------------- .nv.callgraph             --------------------------
	.section	.nv.callgraph,"",@"SHT_CUDA_CALLGRAPH"
	.align	4
	.sectionentsize	8
	.align		4
        /*0000*/ 	.word	0x00000000
	.align		4
        /*0004*/ 	.word	0xffffffff
	.align		4
        /*0008*/ 	.word	0x00000000
	.align		4
        /*000c*/ 	.word	0xfffffffe
	.align		4
        /*0010*/ 	.word	0x00000000
	.align		4
        /*0014*/ 	.word	0xfffffffd
	.align		4
        /*0018*/ 	.word	0x00000000
	.align		4
        /*001c*/ 	.word	0xfffffffc


//--------------------- .text.dual_consensus_fisher_kernel --------------------------
	.section	.text.dual_consensus_fisher_kernel,"ax",@progbits
	.align	128
        .global         dual_consensus_fisher_kernel
        .type           dual_consensus_fisher_kernel,@function
        .size           dual_consensus_fisher_kernel,(.L_x_105 - dual_consensus_fisher_kernel)
        .other          dual_consensus_fisher_kernel,@"STO_CUDA_ENTRY STV_DEFAULT"
dual_consensus_fisher_kernel:
.text.dual_consensus_fisher_kernel:
[----:B------:R-:W0:Y:S08]  /*0000*/  LDC R1, c[0x0][0x37c] ;  /* 0x0000df00ff017b82 */ /* 0x000e300000000800 */
[----:B------:R-:W1:Y:S01]  /*0010*/  LDC R2, c[0x0][0x3d8] ;  /* 0x0000f600ff027b82 */ /* 0x000e620000000800 */
[----:B------:R-:W2:Y:S01]  /*0020*/  S2R R8, SR_TID.X ;  /* 0x0000000000087919 */ /* 0x000ea20000002100 */
[----:B0-----:R-:W-:-:S06]  /*0030*/  IADD3 R1, PT, PT, R1, -0x18, RZ ;  /* 0xffffffe801017810 */ /* 0x001fcc0007ffe0ff */
[----:B------:R-:W0:Y:S08]  /*0040*/  LDC R3, c[0x0][0x360] ;  /* 0x0000d800ff037b82 */ /* 0x000e300000000800 */
[----:B------:R-:W2:Y:S01]  /*0050*/  S2UR UR4, SR_CTAID.X ;  /* 0x00000000000479c3 */ /* 0x000ea20000002500 */
[----:B-1----:R-:W-:-:S04]  /*0060*/  FMNMX R2, R2, 9.9999999392252902908e-09, !PT ;  /* 0x322bcc7702027809 */ /* 0x002fc80007800000 */
[----:B------:R-:W-:Y:S01]  /*0070*/  IADD3 R0, PT, PT, R2, 0x1800000, RZ ;  /* 0x0180000002007810 */ /* 0x000fe20007ffe0ff */
[----:B0-----:R0:W-:Y:S03]  /*0080*/  STL [R1+0xc], R3 ;  /* 0x00000c0301007387 */ /* 0x0011e60000100800 */
[----:B------:R-:W-:-:S04]  /*0090*/  LOP3.LUT R0, R0, 0x7f800000, RZ, 0xc0, !PT ;  /* 0x7f80000000007812 */ /* 0x000fc800078ec0ff */
[----:B------:R-:W-:Y:S01]  /*00a0*/  ISETP.GT.U32.AND P0, PT, R0, 0x1ffffff, PT ;  /* 0x01ffffff0000780c */ /* 0x000fe20003f04070 */
[----:B--2---:R-:W-:-:S12]  /*00b0*/  IMAD R8, R3, UR4, R8 ;  /* 0x0000000403087c24 */ /* 0x004fd8000f8e0208 */
[----:B0-----:R-:W-:Y:S05]  /*00c0*/  @P0 BRA `(.L_x_0) ;  /* 0x0000000000100947 */ /* 0x001fea0003800000 */
[----:B------:R-:W-:-:S07]  /*00d0*/  MOV R10, 0xf0 ;  /* 0x000000f0000a7802 */ /* 0x000fce0000000f00 */
[----:B------:R-:W-:Y:S05]  /*00e0*/  CALL.REL.NOINC `($__internal_0_$__cuda_sm20_rcp_rn_f32_slowpath) ;  /* 0x0000001c00f47944 */ /* 0x000fea0003c00000 */
[----:B------:R0:W-:Y:S01]  /*00f0*/  STL [R1+0x10], R11 ;  /* 0x0000100b01007387 */ /* 0x0001e20000100800 */
[----:B------:R-:W-:Y:S05]  /*0100*/  BRA `(.L_x_1) ;  /* 0x0000000000147947 */ /* 0x000fea0003800000 */
.L_x_0:
[----:B------:R-:W0:Y:S02]  /*0110*/  MUFU.RCP R3, R2 ;  /* 0x0000000200037308 */ /* 0x000e240000001000 */
[----:B0-----:R-:W-:-:S04]  /*0120*/  FFMA R0, R2, R3, -1 ;  /* 0xbf80000002007423 */ /* 0x001fc80000000003 */
[----:B------:R-:W-:-:S04]  /*0130*/  FADD.FTZ R0, -R0, -RZ ;  /* 0x800000ff00007221 */ /* 0x000fc80000010100 */
[----:B------:R-:W-:-:S05]  /*0140*/  FFMA R0, R3, R0, R3 ;  /* 0x0000000003007223 */ /* 0x000fca0000000003 */
[----:B------:R1:W-:Y:S02]  /*0150*/  STL [R1+0x10], R0 ;  /* 0x0000100001007387 */ /* 0x0003e40000100800 */
.L_x_1:
[----:B------:R-:W2:Y:S02]  /*0160*/  LDC R2, c[0x0][0x3dc] ;  /* 0x0000f700ff027b82 */ /* 0x000ea40000000800 */
[----:B--2---:R-:W-:-:S04]  /*0170*/  FMNMX R2, R2, 9.9999999392252902908e-09, !PT ;  /* 0x322bcc7702027809 */ /* 0x004fc80007800000 */
[----:B-1----:R-:W-:-:S04]  /*0180*/  IADD3 R0, PT, PT, R2, 0x1800000, RZ ;  /* 0x0180000002007810 */ /* 0x002fc80007ffe0ff */
[----:B------:R-:W-:-:S04]  /*0190*/  LOP3.LUT R0, R0, 0x7f800000, RZ, 0xc0, !PT ;  /* 0x7f80000000007812 */ /* 0x000fc800078ec0ff */
[----:B------:R-:W-:-:S13]  /*01a0*/  ISETP.GT.U32.AND P0, PT, R0, 0x1ffffff, PT ;  /* 0x01ffffff0000780c */ /* 0x000fda0003f04070 */
[----:B------:R-:W-:Y:S05]  /*01b0*/  @P0 BRA `(.L_x_2) ;  /* 0x0000000000100947 */ /* 0x000fea0003800000 */
[----:B------:R-:W-:-:S07]  /*01c0*/  MOV R10, 0x1e0 ;  /* 0x000001e0000a7802 */ /* 0x000fce0000000f00 */
[----:B0-----:R-:W-:Y:S05]  /*01d0*/  CALL.REL.NOINC `($__internal_0_$__cuda_sm20_rcp_rn_f32_slowpath) ;  /* 0x0000001c00b87944 */ /* 0x001fea0003c00000 */
[----:B------:R2:W-:Y:S01]  /*01e0*/  STL [R1+0x8], R11 ;  /* 0x0000080b01007387 */ /* 0x0005e20000100800 */
[----:B------:R-:W-:Y:S05]  /*01f0*/  BRA `(.L_x_3) ;  /* 0x0000000000147947 */ /* 0x000fea0003800000 */
.L_x_2:
[----:B------:R-:W1:Y:S02]  /*0200*/  MUFU.RCP R3, R2 ;  /* 0x0000000200037308 */ /* 0x000e640000001000 */
[----:B-1----:R-:W-:-:S04]  /*0210*/  FFMA R0, R2, R3, -1 ;  /* 0xbf80000002007423 */ /* 0x002fc80000000003 */
[----:B------:R-:W-:-:S04]  /*0220*/  FADD.FTZ R0, -R0, -RZ ;  /* 0x800000ff00007221 */ /* 0x000fc80000010100 */
[----:B------:R-:W-:-:S05]  /*0230*/  FFMA R0, R3, R0, R3 ;  /* 0x0000000003007223 */ /* 0x000fca0000000003 */
[----:B------:R1:W-:Y:S02]  /*0240*/  STL [R1+0x8], R0 ;  /* 0x0000080001007387 */ /* 0x0003e40000100800 */
.L_x_3:
[----:B------:R-:W3:Y:S02]  /*0250*/  LDCU UR4, c[0x0][0x3c0] ;  /* 0x00007800ff0477ac */ /* 0x000ee40008000800 */
[----:B---3--:R-:W-:-:S13]  /*0260*/  ISETP.GE.U32.AND P0, PT, R8, UR4, PT ;  /* 0x0000000408007c0c */ /* 0x008fda000bf06070 */
[----:B------:R-:W-:Y:S05]  /*0270*/  @P0 EXIT ;  /* 0x000000000000094d */ /* 0x000fea0003800000 */
[----:B-1----:R-:W1:Y:S01]  /*0280*/  LDC R0, c[0x0][0x3e8] ;  /* 0x0000fa00ff007b82 */ /* 0x002e620000000800 */
[----:B------:R-:W-:Y:S01]  /*0290*/  HFMA2 R3, -RZ, RZ, 1.69921875, -19.203125 ;  /* 0x3ecccccdff037431 */ /* 0x000fe200000001ff */
[----:B------:R-:W3:Y:S01]  /*02a0*/  LDCU UR4, c[0x0][0x370] ;  /* 0x00006e00ff0477ac */ /* 0x000ee20008000800 */
[----:B------:R-:W4:Y:S01]  /*02b0*/  LDCU.64 UR6, c[0x0][0x358] ;  /* 0x00006b00ff0677ac */ /* 0x000f220008000a00 */
[----:B------:R-:W0:Y:S01]  /*02c0*/  LDCU UR9, c[0x0][0x3c4] ;  /* 0x00007880ff0977ac */ /* 0x000e220008000800 */
[----:B------:R-:W0:Y:S01]  /*02d0*/  LDCU UR13, c[0x0][0x3e8] ;  /* 0x00007d00ff0d77ac */ /* 0x000e220008000800 */
[----:B------:R-:W0:Y:S01]  /*02e0*/  LDCU UR5, c[0x0][0x3d0] ;  /* 0x00007a00ff0577ac */ /* 0x000e220008000800 */
[----:B------:R-:W0:Y:S01]  /*02f0*/  LDCU UR14, c[0x0][0x3c0] ;  /* 0x00007800ff0e77ac */ /* 0x000e220008000800 */
[----:B-1----:R-:W-:Y:S01]  /*0300*/  FFMA R0, R0, R3, 0.20000000298023223877 ;  /* 0x3e4ccccd00007423 */ /* 0x002fe20000000003 */
[----:B------:R-:W1:Y:S04]  /*0310*/  LDCU UR8, c[0x0][0x3d4] ;  /* 0x00007a80ff0877ac */ /* 0x000e680008000800 */
[----:B------:R-:W-:Y:S01]  /*0320*/  FMNMX R0, RZ, R0, !PT ;  /* 0x00000000ff007209 */ /* 0x000fe20007800000 */
[----:B------:R-:W0:Y:S03]  /*0330*/  LDCU UR12, c[0x0][0x400] ;  /* 0x00008000ff0c77ac */ /* 0x000e260008000800 */
[----:B------:R-:W-:Y:S01]  /*0340*/  FMNMX R4, R0, 0.60000002384185791016, PT ;  /* 0x3f19999a00047809 */ /* 0x000fe20003800000 */
[----:B---34-:R-:W0:Y:S06]  /*0350*/  LDCU.64 UR10, c[0x0][0x3e0] ;  /* 0x00007c00ff0a77ac */ /* 0x018e2c0008000a00 */
.L_x_44:
[----:B0-----:R-:W3:Y:S01]  /*0360*/  LDC.64 R6, c[0x0][0x380] ;  /* 0x0000e000ff067b82 */ /* 0x001ee20000000a00 */
[----:B------:R-:W4:Y:S04]  /*0370*/  LDL R16, [R1+0x8] ;  /* 0x0000080001107983 */ /* 0x000f280000100800 */
[----:B------:R-:W5:Y:S03]  /*0380*/  LDL R14, [R1+0x10] ;  /* 0x00001000010e7983 */ /* 0x000f660000100800 */
[----:B------:R-:W2:Y:S08]  /*0390*/  LDC.64 R28, c[0x0][0x398] ;  /* 0x0000e600ff1c7b82 */ /* 0x000eb00000000a00 */
[----:B------:R-:W1:Y:S01]  /*03a0*/  LDC.64 R24, c[0x0][0x388] ;  /* 0x0000e200ff187b82 */ /* 0x000e620000000a00 */
[----:B---3--:R-:W-:-:S07]  /*03b0*/  IMAD.WIDE.U32 R6, R8, 0x4, R6 ;  /* 0x0000000408067825 */ /* 0x008fce00078e0006 */
[----:B------:R-:W3:Y:S01]  /*03c0*/  LDC.64 R26, c[0x0][0x390] ;  /* 0x0000e400ff1a7b82 */ /* 0x000ee20000000a00 */
[----:B------:R-:W4:Y:S01]  /*03d0*/  LDG.E.CONSTANT R7, desc[UR6][R6.64] ;  /* 0x0000000606077981 */ /* 0x000f22000c1e9900 */
[----:B--2---:R-:W-:-:S06]  /*03e0*/  IMAD.WIDE.U32 R28, R8, 0x4, R28 ;  /* 0x00000004081c7825 */ /* 0x004fcc00078e001c */
[----:B------:R-:W2:Y:S01]  /*03f0*/  LDC R12, c[0x0][0x3ec] ;  /* 0x0000fb00ff0c7b82 */ /* 0x000ea20000000800 */
[----:B------:R-:W4:Y:S01]  /*0400*/  LDG.E R0, desc[UR6][R28.64] ;  /* 0x000000061c007981 */ /* 0x000f22000c1e1900 */
[----:B-1----:R-:W-:-:S06]  /*0410*/  IMAD.WIDE.U32 R24, R8, 0x4, R24 ;  /* 0x0000000408187825 */ /* 0x002fcc00078e0018 */
[----:B------:R-:W1:Y:S01]  /*0420*/  LDC.64 R2, c[0x0][0x3c8] ;  /* 0x0000f200ff027b82 */ /* 0x000e620000000a00 */
[----:B------:R-:W5:Y:S01]  /*0430*/  LDG.E R9, desc[UR6][R24.64] ;  /* 0x0000000618097981 */ /* 0x000f62000c1e1900 */
[----:B---3--:R-:W-:-:S05]  /*0440*/  IMAD.WIDE.U32 R26, R8, 0x4, R26 ;  /* 0x00000004081a7825 */ /* 0x008fca00078e001a */
[----:B------:R-:W3:Y:S01]  /*0450*/  LDG.E R10, desc[UR6][R26.64] ;  /* 0x000000061a0a7981 */ /* 0x000ee2000c1e1900 */
[----:B-1----:R-:W-:Y:S01]  /*0460*/  FADD R5, -R2, 1 ;  /* 0x3f80000002057421 */ /* 0x002fe20000000100 */
[----:B------:R-:W-:Y:S01]  /*0470*/  BSSY.RECONVERGENT B0, `(.L_x_4) ;  /* 0x000001d000007945 */ /* 0x000fe20003800200 */
[----:B----4-:R-:W-:-:S05]  /*0480*/  FMUL R21, R7, R0 ;  /* 0x0000000007157220 */ /* 0x010fca0000400000 */
[----:B------:R-:W-:Y:S01]  /*0490*/  FSETP.GE.AND P0, PT, R21, RZ, PT ;  /* 0x000000ff1500720b */ /* 0x000fe20003f06000 */
[----:B------:R-:W-:-:S12]  /*04a0*/  FADD R13, R7, -R0 ;  /* 0x80000000070d7221 */ /* 0x000fd80000000000 */
[----:B--2---:R-:W-:-:S04]  /*04b0*/  @!P0 FMUL R12, R12, 0.25 ;  /* 0x3e8000000c0c8820 */ /* 0x004fc80000400000 */
[----:B------:R-:W-:-:S04]  /*04c0*/  FFMA R0, R12, R13, R7 ;  /* 0x0000000d0c007223 */ /* 0x000fc80000000007 */
[----:B------:R-:W-:-:S04]  /*04d0*/  FMUL R6, R0, R5 ;  /* 0x0000000500067220 */ /* 0x000fc80000400000 */
[----:B-----5:R-:W-:Y:S01]  /*04e0*/  FFMA R9, R9, R2, R6 ;  /* 0x0000000209097223 */ /* 0x020fe20000000006 */
[----:B------:R-:W-:-:S03]  /*04f0*/  FADD R5, -R3, 1 ;  /* 0x3f80000003057421 */ /* 0x000fc60000000100 */
[----:B------:R-:W-:-:S04]  /*0500*/  FADD R2, R0, -R9 ;  /* 0x8000000900027221 */ /* 0x000fc80000000000 */
[----:B------:R-:W-:-:S04]  /*0510*/  FMUL R5, R2, R5 ;  /* 0x0000000502057220 */ /* 0x000fc80000400000 */
[----:B------:R-:W-:-:S04]  /*0520*/  FMUL R5, R2, R5 ;  /* 0x0000000502057220 */ /* 0x000fc80000400000 */
[----:B---3--:R-:W-:-:S04]  /*0530*/  FFMA R15, R10, R3, R5 ;  /* 0x000000030a0f7223 */ /* 0x008fc80000000005 */
[----:B------:R-:W-:Y:S01]  /*0540*/  FMUL R2, R15, R16 ;  /* 0x000000100f027220 */ /* 0x000fe20000400000 */
[----:B------:R1:W-:Y:S04]  /*0550*/  STL [R1+0x4], R15 ;  /* 0x0000040f01007387 */ /* 0x0003e80000100800 */
[----:B------:R-:W-:-:S04]  /*0560*/  FMNMX R2, RZ, R2, !PT ;  /* 0x00000002ff027209 */ /* 0x000fc80007800000 */
[----:B------:R-:W-:Y:S01]  /*0570*/  IADD3 R5, PT, PT, R2, -0xd000000, RZ ;  /* 0xf300000002057810 */ /* 0x000fe20007ffe0ff */
[----:B------:R1:W2:Y:S03]  /*0580*/  MUFU.RSQ R3, R2 ;  /* 0x0000000200037308 */ /* 0x0002a60000001400 */
[----:B------:R-:W-:Y:S01]  /*0590*/  ISETP.GT.U32.AND P0, PT, R5, 0x727fffff, PT ;  /* 0x727fffff0500780c */ /* 0x000fe20003f04070 */
[----:B------:R-:W-:-:S12]  /*05a0*/  FMUL R6, R9, R14 ;  /* 0x0000000e09067220 */ /* 0x000fd80000400000 */
[----:B-1----:R-:W-:Y:S05]  /*05b0*/  @!P0 BRA `(.L_x_5) ;  /* 0x0000000000108947 */ /* 0x002fea0003800000 */
[----:B--2---:R-:W-:-:S07]  /*05c0*/  MOV R3, 0x5e0 ;  /* 0x000005e000037802 */ /* 0x004fce0000000f00 */
[----:B0-----:R-:W-:Y:S05]  /*05d0*/  CALL.REL.NOINC `($__internal_1_$__cuda_sm20_sqrt_rn_f32_slowpath) ;  /* 0x0000001c00907944 */ /* 0x001fea0003c00000 */
[----:B------:R-:W-:Y:S01]  /*05e0*/  MOV R5, R11 ;  /* 0x0000000b00057202 */ /* 0x000fe20000000f00 */
[----:B------:R-:W-:Y:S06]  /*05f0*/  BRA `(.L_x_6) ;  /* 0x0000000000107947 */ /* 0x000fec0003800000 */
.L_x_5:
[----:B--2---:R-:W-:Y:S01]  /*0600*/  FMUL.FTZ R5, R2, R3 ;  /* 0x0000000302057220 */ /* 0x004fe20000410000 */
[----:B------:R-:W-:-:S03]  /*0610*/  FMUL.FTZ R3, R3, 0.5 ;  /* 0x3f00000003037820 */ /* 0x000fc60000410000 */
[----:B------:R-:W-:-:S04]  /*0620*/  FFMA R2, -R5, R5, R2 ;  /* 0x0000000505027223 */ /* 0x000fc80000000102 */
[----:B------:R-:W-:-:S07]  /*0630*/  FFMA R5, R2, R3, R5 ;  /* 0x0000000302057223 */ /* 0x000fce0000000005 */
.L_x_6:
[----:B0-----:R-:W-:Y:S05]  /*0640*/  BSYNC.RECONVERGENT B0 ;  /* 0x0000000000007941 */ /* 0x001fea0003800200 */
.L_x_4:
[----:B------:R-:W-:Y:S01]  /*0650*/  HFMA2 R12, -RZ, RZ, 1.44921875, -19.203125 ;  /* 0x3dcccccdff0c7431 */ /* 0x000fe200000001ff */
[----:B------:R-:W-:Y:S04]  /*0660*/  BSSY.RECONVERGENT B0, `(.L_x_7) ;  /* 0x0000010000007945 */ /* 0x000fe80003800200 */
[----:B------:R-:W-:-:S04]  /*0670*/  FFMA R12, R5, R12, 1 ;  /* 0x3f800000050c7423 */ /* 0x000fc8000000000c */
[----:B------:R-:W-:-:S05]  /*0680*/  FFMA R12, R12, UR5, R5 ;  /* 0x000000050c0c7c23 */ /* 0x000fca0008000005 */
[----:B------:R-:W-:-:S04]  /*0690*/  FMNMX R10, R12, 9.9999999600419720025e-13, !PT ;  /* 0x2b8cbccc0c0a7809 */ /* 0x000fc80007800000 */
[----:B------:R-:W-:-:S04]  /*06a0*/  IADD3 R2, PT, PT, R10, 0x1800000, RZ ;  /* 0x018000000a027810 */ /* 0x000fc80007ffe0ff */
[----:B------:R-:W-:-:S04]  /*06b0*/  LOP3.LUT R2, R2, 0x7f800000, RZ, 0xc0, !PT ;  /* 0x7f80000002027812 */ /* 0x000fc800078ec0ff */
[----:B------:R-:W-:-:S13]  /*06c0*/  ISETP.GT.U32.AND P0, PT, R2, 0x1ffffff, PT ;  /* 0x01ffffff0200780c */ /* 0x000fda0003f04070 */
[----:B------:R-:W-:Y:S05]  /*06d0*/  @P0 BRA `(.L_x_8) ;  /* 0x0000000000100947 */ /* 0x000fea0003800000 */
[----:B------:R-:W-:Y:S02]  /*06e0*/  MOV R2, R10 ;  /* 0x0000000a00027202 */ /* 0x000fe40000000f00 */
[----:B------:R-:W-:-:S07]  /*06f0*/  MOV R10, 0x710 ;  /* 0x00000710000a7802 */ /* 0x000fce0000000f00 */
[----:B------:R-:W-:Y:S05]  /*0700*/  CALL.REL.NOINC `($__internal_0_$__cuda_sm20_rcp_rn_f32_slowpath) ;  /* 0x00000018006c7944 */ /* 0x000fea0003c00000 */
[----:B------:R-:W-:Y:S05]  /*0710*/  BRA `(.L_x_9) ;  /* 0x0000000000107947 */ /* 0x000fea0003800000 */
.L_x_8:
[----:B------:R-:W0:Y:S02]  /*0720*/  MUFU.RCP R11, R10 ;  /* 0x0000000a000b7308 */ /* 0x000e240000001000 */
[----:B0-----:R-:W-:-:S04]  /*0730*/  FFMA R2, R10, R11, -1 ;  /* 0xbf8000000a027423 */ /* 0x001fc8000000000b */
[----:B------:R-:W-:-:S04]  /*0740*/  FADD.FTZ R2, -R2, -RZ ;  /* 0x800000ff02027221 */ /* 0x000fc80000010100 */
[----:B------:R-:W-:-:S07]  /*0750*/  FFMA R11, R11, R2, R11 ;  /* 0x000000020b0b7223 */ /* 0x000fce000000000b */
.L_x_9:
[----:B------:R-:W-:Y:S05]  /*0760*/  BSYNC.RECONVERGENT B0 ;  /* 0x0000000000007941 */ /* 0x000fea0003800200 */
.L_x_7:
[----:B------:R-:W0:Y:S01]  /*0770*/  MUFU.RCP R15, R12 ;  /* 0x0000000c000f7308 */ /* 0x000e220000001000 */
[C---:B------:R-:W-:Y:S01]  /*0780*/  FMNMX R3, |R0|.reuse, |R6|, PT ;  /* 0x4000000600037209 */ /* 0x040fe20003800200 */
[C---:B------:R-:W-:Y:S01]  /*0790*/  FMUL R14, R0.reuse, R11 ;  /* 0x0000000b000e7220 */ /* 0x040fe20000400000 */
[----:B------:R-:W-:Y:S02]  /*07a0*/  BSSY.RECONVERGENT B0, `(.L_x_10) ;  /* 0x0000018000007945 */ /* 0x000fe40003800200 */
[----:B------:R-:W-:Y:S02]  /*07b0*/  LOP3.LUT R3, R3, 0x80000000, R6, 0xb8, !PT ;  /* 0x8000000003037812 */ /* 0x000fe400078eb806 */
[----:B------:R1:W-:Y:S03]  /*07c0*/  STL [R1], R14 ;  /* 0x0000000e01007387 */ /* 0x0003e60000100800 */
[----:B------:R-:W-:-:S04]  /*07d0*/  FADD R3, R0, -R3 ;  /* 0x8000000300037221 */ /* 0x000fc80000000000 */
[----:B------:R-:W2:Y:S01]  /*07e0*/  FCHK P0, R3, R12 ;  /* 0x0000000c03007302 */ /* 0x000ea20000000000 */
[----:B0-----:R-:W-:-:S04]  /*07f0*/  FFMA R2, -R12, R15, 1 ;  /* 0x3f8000000c027423 */ /* 0x001fc8000000010f */
[----:B------:R-:W-:-:S04]  /*0800*/  FFMA R2, R15, R2, R15 ;  /* 0x000000020f027223 */ /* 0x000fc8000000000f */
[----:B------:R-:W-:-:S04]  /*0810*/  FFMA R15, R3, R2, RZ ;  /* 0x00000002030f7223 */ /* 0x000fc800000000ff */
[----:B------:R-:W-:-:S04]  /*0820*/  FFMA R16, -R12, R15, R3 ;  /* 0x0000000f0c107223 */ /* 0x000fc80000000103 */
[----:B------:R-:W-:Y:S01]  /*0830*/  FFMA R16, R2, R16, R15 ;  /* 0x0000001002107223 */ /* 0x000fe2000000000f */
[----:B------:R-:W-:Y:S01]  /*0840*/  MOV R15, 0x3f800000 ;  /* 0x3f800000000f7802 */ /* 0x000fe20000000f00 */
[----:B------:R-:W-:-:S03]  /*0850*/  FMUL R2, R14, -UR9 ;  /* 0x800000090e027c20 */ /* 0x000fc60008400000 */
[----:B------:R-:W-:Y:S01]  /*0860*/  LOP3.LUT R10, R15, 0x80000000, R6, 0xb8, !PT ;  /* 0x800000000f0a7812 */ /* 0x000fe200078eb806 */
[----:B------:R-:W-:-:S04]  /*0870*/  FMUL R15, R6, R11 ;  /* 0x0000000b060f7220 */ /* 0x000fc80000400000 */
[----:B------:R-:W-:Y:S01]  /*0880*/  FFMA R15, R0, UR8, R15 ;  /* 0x00000008000f7c23 */ /* 0x000fe2000800000f */
[----:B------:R-:W-:-:S03]  /*0890*/  FMUL R10, R10, -UR9 ;  /* 0x800000090a0a7c20 */ /* 0x000fc60008400000 */
[----:B------:R-:W-:-:S04]  /*08a0*/  FMUL R15, R15, -UR9 ;  /* 0x800000090f0f7c20 */ /* 0x000fc80008400000 */
[----:B------:R-:W-:-:S04]  /*08b0*/  FMUL R15, R15, UR10 ;  /* 0x0000000a0f0f7c20 */ /* 0x000fc80008400000 */
[----:B------:R-:W-:-:S04]  /*08c0*/  FFMA R15, R2, UR11, R15 ;  /* 0x0000000b020f7c23 */ /* 0x000fc8000800000f */
[----:B------:R-:W-:Y:S01]  /*08d0*/  FFMA R6, R10, UR13, R15 ;  /* 0x0000000d0a067c23 */ /* 0x000fe2000800000f */
[----:B-12---:R-:W-:Y:S06]  /*08e0*/  @!P0 BRA `(.L_x_11) ;  /* 0x00000000000c8947 */ /* 0x006fec0003800000 */
[----:B------:R-:W-:Y:S02]  /*08f0*/  MOV R2, R12 ;  /* 0x0000000c00027202 */ /* 0x000fe40000000f00 */
[----:B------:R-:W-:-:S07]  /*0900*/  MOV R11, 0x920 ;  /* 0x00000920000b7802 */ /* 0x000fce0000000f00 */
[----:B------:R-:W-:Y:S05]  /*0910*/  CALL.REL.NOINC `($__internal_2_$__cuda_sm3x_div_rn_noftz_f32_slowpath) ;  /* 0x0000001c00187944 */ /* 0x000fea0003c00000 */
.L_x_11:
[----:B------:R-:W-:Y:S05]  /*0920*/  BSYNC.RECONVERGENT B0 ;  /* 0x0000000000007941 */ /* 0x000fea0003800200 */
.L_x_10:
[----:B------:R-:W0:Y:S01]  /*0930*/  LDC.64 R22, c[0x0][0x3a0] ;  /* 0x0000e800ff167b82 */ /* 0x000e220000000a00 */
[----:B------:R-:W-:Y:S01]  /*0940*/  FADD R2, |R13|, 9.9999999392252902908e-09 ;  /* 0x322bcc770d027421 */ /* 0x000fe20000000200 */
[----:B------:R-:W-:-:S03]  /*0950*/  FADD R11, -R4, 1 ;  /* 0x3f800000040b7421 */ /* 0x000fc60000000100 */
[----:B------:R-:W1:Y:S01]  /*0960*/  MUFU.RCP R3, R2 ;  /* 0x0000000200037308 */ /* 0x000e620000001000 */
[----:B------:R-:W-:Y:S01]  /*0970*/  FMUL R11, R6, R11 ;  /* 0x0000000b060b7220 */ /* 0x000fe20000400000 */
[----:B-1----:R-:W-:Y:S01]  /*0980*/  FFMA R6, -R2, R3, 1 ;  /* 0x3f80000002067423 */ /* 0x002fe20000000103 */
[----:B0-----:R-:W-:-:S04]  /*0990*/  IMAD.WIDE.U32 R22, R8, 0x4, R22 ;  /* 0x0000000408167825 */ /* 0x001fc800078e0016 */
[----:B------:R-:W-:Y:S02]  /*09a0*/  FFMA R6, R3, R6, R3 ;  /* 0x0000000603067223 */ /* 0x000fe40000000003 */
[----:B------:R-:W2:Y:S01]  /*09b0*/  LDG.E R3, desc[UR6][R22.64] ;  /* 0x0000000616037981 */ /* 0x000ea2000c1e1900 */
[----:B------:R-:W-:Y:S01]  /*09c0*/  FMUL R12, R16, -UR9 ;  /* 0x80000009100c7c20 */ /* 0x000fe20008400000 */
[----:B------:R-:W-:Y:S03]  /*09d0*/  BSSY.RECONVERGENT B0, `(.L_x_12) ;  /* 0x000000a000007945 */ /* 0x000fe60003800200 */
[----:B------:R-:W-:Y:S01]  /*09e0*/  FFMA R12, R12, R4, R11 ;  /* 0x000000040c0c7223 */ /* 0x000fe2000000000b */
[----:B--2---:R-:W0:Y:S01]  /*09f0*/  FCHK P0, |R3|, R2 ;  /* 0x0000000203007302 */ /* 0x004e220000000200 */
[----:B------:R-:W-:-:S04]  /*0a00*/  FFMA R11, |R3|, R6, RZ ;  /* 0x00000006030b7223 */ /* 0x000fc800000002ff */
[----:B------:R-:W-:-:S04]  /*0a10*/  FFMA R13, -R2, R11, |R3| ;  /* 0x0000000b020d7223 */ /* 0x000fc80000000503 */
[----:B------:R-:W-:Y:S01]  /*0a20*/  FFMA R16, R6, R13, R11 ;  /* 0x0000000d06107223 */ /* 0x000fe2000000000b */
[----:B0-----:R-:W-:Y:S06]  /*0a30*/  @!P0 BRA `(.L_x_13) ;  /* 0x00000000000c8947 */ /* 0x001fec0003800000 */
[----:B------:R-:W-:Y:S01]  /*0a40*/  FADD R3, |R3|, -RZ ;  /* 0x800000ff03037221 */ /* 0x000fe20000000200 */
[----:B------:R-:W-:-:S07]  /*0a50*/  MOV R11, 0xa70 ;  /* 0x00000a70000b7802 */ /* 0x000fce0000000f00 */
[----:B------:R-:W-:Y:S05]  /*0a60*/  CALL.REL.NOINC `($__internal_2_$__cuda_sm3x_div_rn_noftz_f32_slowpath) ;  /* 0x0000001800c47944 */ /* 0x000fea0003c00000 */
.L_x_13:
[----:B------:R-:W-:Y:S05]  /*0a70*/  BSYNC.RECONVERGENT B0 ;  /* 0x0000000000007941 */ /* 0x000fea0003800200 */
.L_x_12:
[----:B------:R-:W0:Y:S01]  /*0a80*/  LDC.64 R14, c[0x0][0x3b0] ;  /* 0x0000ec00ff0e7b82 */ /* 0x000e220000000a00 */
[----:B------:R-:W-:-:S04]  /*0a90*/  FMNMX R16, R16, 0.20000000298023223877, !PT ;  /* 0x3e4ccccd10107809 */ /* 0x000fc80007800000 */
[----:B------:R-:W-:-:S03]  /*0aa0*/  FMNMX R16, R16, 5, PT ;  /* 0x40a0000010107809 */ /* 0x000fc60003800000 */
[----:B------:R-:W1:Y:S01]  /*0ab0*/  LDC R2, c[0x0][0x3f0] ;  /* 0x0000fc00ff027b82 */ /* 0x000e620000000800 */
[----:B0-----:R-:W-:-:S05]  /*0ac0*/  IMAD.WIDE.U32 R14, R8, 0x4, R14 ;  /* 0x00000004080e7825 */ /* 0x001fca00078e000e */
[----:B------:R-:W2:Y:S01]  /*0ad0*/  LDG.E R6, desc[UR6][R14.64] ;  /* 0x000000060e067981 */ /* 0x000ea2000c1e1900 */
[----:B-1----:R-:W-:-:S04]  /*0ae0*/  FADD R3, -R2, 1 ;  /* 0x3f80000002037421 */ /* 0x002fc80000000100 */
[----:B------:R-:W-:-:S04]  /*0af0*/  FFMA R3, R16, R2, R3 ;  /* 0x0000000210037223 */ /* 0x000fc80000000003 */
[----:B------:R-:W-:Y:S01]  /*0b00*/  FMUL R12, R12, R3 ;  /* 0x000000030c0c7220 */ /* 0x000fe20000400000 */
[----:B------:R-:W-:-:S04]  /*0b10*/  FMUL R3, R0, 0.019999980926513671875 ;  /* 0x3ca3d70000037820 */ /* 0x000fc80000400000 */
[----:B------:R-:W-:Y:S01]  /*0b20*/  FMUL R3, R0, R3 ;  /* 0x0000000300037220 */ /* 0x000fe20000400000 */
[----:B------:R-:W-:Y:S03]  /*0b30*/  BSSY.RECONVERGENT B0, `(.L_x_14) ;  /* 0x000000e000007945 */ /* 0x000fe60003800200 */
[----:B--2---:R-:W-:-:S05]  /*0b40*/  FFMA R6, R6, 0.98000001907348632812, R3 ;  /* 0x3f7ae14806067823 */ /* 0x004fca0000000003 */
[----:B------:R-:W-:Y:S01]  /*0b50*/  IADD3 R2, PT, PT, R6, -0xd000000, RZ ;  /* 0xf300000006027810 */ /* 0x000fe20007ffe0ff */
[----:B------:R0:W1:Y:S03]  /*0b60*/  MUFU.RSQ R3, R6 ;  /* 0x0000000600037308 */ /* 0x0000660000001400 */
[----:B------:R-:W-:-:S13]  /*0b70*/  ISETP.GT.U32.AND P0, PT, R2, 0x727fffff, PT ;  /* 0x727fffff0200780c */ /* 0x000fda0003f04070 */
[----:B0-----:R-:W-:Y:S05]  /*0b80*/  @!P0 BRA `(.L_x_15) ;  /* 0x0000000000108947 */ /* 0x001fea0003800000 */
[----:B------:R-:W-:Y:S02]  /*0b90*/  MOV R2, R6 ;  /* 0x0000000600027202 */ /* 0x000fe40000000f00 */
[----:B-1----:R-:W-:-:S07]  /*0ba0*/  MOV R3, 0xbc0 ;  /* 0x00000bc000037802 */ /* 0x002fce0000000f00 */
[----:B------:R-:W-:Y:S05]  /*0bb0*/  CALL.REL.NOINC `($__internal_1_$__cuda_sm20_sqrt_rn_f32_slowpath) ;  /* 0x0000001800187944 */ /* 0x000fea0003c00000 */
[----:B------:R-:W-:Y:S05]  /*0bc0*/  BRA `(.L_x_16) ;  /* 0x0000000000107947 */ /* 0x000fea0003800000 */
.L_x_15:
[----:B-1----:R-:W-:Y:S01]  /*0bd0*/  FMUL.FTZ R11, R6, R3 ;  /* 0x00000003060b7220 */ /* 0x002fe20000410000 */
[----:B------:R-:W-:-:S03]  /*0be0*/  FMUL.FTZ R3, R3, 0.5 ;  /* 0x3f00000003037820 */ /* 0x000fc60000410000 */
[----:B------:R-:W-:-:S04]  /*0bf0*/  FFMA R2, -R11, R11, R6 ;  /* 0x0000000b0b027223 */ /* 0x000fc80000000106 */
[----:B------:R-:W-:-:S07]  /*0c00*/  FFMA R11, R2, R3, R11 ;  /* 0x00000003020b7223 */ /* 0x000fce000000000b */
.L_x_16:
[----:B------:R-:W-:Y:S05]  /*0c10*/  BSYNC.RECONVERGENT B0 ;  /* 0x0000000000007941 */ /* 0x000fea0003800200 */
.L_x_14:
[----:B------:R-:W-:Y:S01]  /*0c20*/  FADD R2, R11, UR5 ;  /* 0x000000050b027e21 */ /* 0x000fe20008000000 */
[----:B------:R-:W-:Y:S03]  /*0c30*/  BSSY.RECONVERGENT B0, `(.L_x_17) ;  /* 0x000000c000007945 */ /* 0x000fe60003800200 */
[----:B------:R-:W0:Y:S08]  /*0c40*/  MUFU.RCP R3, R2 ;  /* 0x0000000200037308 */ /* 0x000e300000001000 */
[----:B------:R-:W1:Y:S01]  /*0c50*/  FCHK P0, R0, R2 ;  /* 0x0000000200007302 */ /* 0x000e620000000000 */
[----:B0-----:R-:W-:-:S04]  /*0c60*/  FFMA R16, -R2, R3, 1 ;  /* 0x3f80000002107423 */ /* 0x001fc80000000103 */
[----:B------:R-:W-:-:S04]  /*0c70*/  FFMA R3, R3, R16, R3 ;  /* 0x0000001003037223 */ /* 0x000fc80000000003 */
[----:B------:R-:W-:-:S04]  /*0c80*/  FFMA R16, R0, R3, RZ ;  /* 0x0000000300107223 */ /* 0x000fc800000000ff */
[----:B------:R-:W-:-:S04]  /*0c90*/  FFMA R11, -R2, R16, R0 ;  /* 0x00000010020b7223 */ /* 0x000fc80000000100 */
[----:B------:R-:W-:Y:S01]  /*0ca0*/  FFMA R16, R3, R11, R16 ;  /* 0x0000000b03107223 */ /* 0x000fe20000000010 */
[----:B-1----:R-:W-:Y:S06]  /*0cb0*/  @!P0 BRA `(.L_x_18) ;  /* 0x00000000000c8947 */ /* 0x002fec0003800000 */
[----:B------:R-:W-:Y:S02]  /*0cc0*/  MOV R3, R0 ;  /* 0x0000000000037202 */ /* 0x000fe40000000f00 */
[----:B------:R-:W-:-:S07]  /*0cd0*/  MOV R11, 0xcf0 ;  /* 0x00000cf0000b7802 */ /* 0x000fce0000000f00 */
[----:B------:R-:W-:Y:S05]  /*0ce0*/  CALL.REL.NOINC `($__internal_2_$__cuda_sm3x_div_rn_noftz_f32_slowpath) ;  /* 0x0000001800247944 */ /* 0x000fea0003c00000 */
.L_x_18:
[----:B------:R-:W-:Y:S05]  /*0cf0*/  BSYNC.RECONVERGENT B0 ;  /* 0x0000000000007941 */ /* 0x000fea0003800200 */
.L_x_17:
[----:B------:R-:W-:Y:S01]  /*0d00*/  FMUL R3, R16, -UR9 ;  /* 0x8000000910037c20 */ /* 0x000fe20008400000 */
[----:B------:R-:W-:Y:S01]  /*0d10*/  FMUL R10, R10, 0.5 ;  /* 0x3f0000000a0a7820 */ /* 0x000fe20000400000 */
[----:B------:R-:W-:Y:S01]  /*0d20*/  FMUL R5, R5, 0.3333333432674407959 ;  /* 0x3eaaaaab05057820 */ /* 0x000fe20000400000 */
[----:B------:R-:W-:Y:S01]  /*0d30*/  FSETP.GEU.AND P1, PT, R21, RZ, PT ;  /* 0x000000ff1500720b */ /* 0x000fe20003f2e000 */
[----:B------:R-:W-:Y:S01]  /*0d40*/  BSSY.RECONVERGENT B0, `(.L_x_19) ;  /* 0x0000020000007945 */ /* 0x000fe20003800200 */
[----:B------:R-:W-:Y:S02]  /*0d50*/  FFMA R3, R3, 0.5, R10 ;  /* 0x3f00000003037823 */ /* 0x000fe4000000000a */
[----:B------:R-:W-:Y:S02]  /*0d60*/  FMNMX R5, R5, 1, PT ;  /* 0x3f80000005057809 */ /* 0x000fe40003800000 */
[----:B------:R-:W-:-:S05]  /*0d70*/  FMUL R2, R12, R3 ;  /* 0x000000030c027220 */ /* 0x000fca0000400000 */
[----:B------:R-:W-:Y:S02]  /*0d80*/  FSETP.GE.AND P0, PT, R2, RZ, PT ;  /* 0x000000ff0200720b */ /* 0x000fe40003f06000 */
[----:B------:R-:W0:Y:S02]  /*0d90*/  LDC R2, c[0x0][0x3e8] ;  /* 0x0000fa00ff027b82 */ /* 0x000e240000000800 */
[----:B------:R-:W-:-:S05]  /*0da0*/  FSEL R10, RZ, 0.40000000596046447754, P0 ;  /* 0x3ecccccdff0a7808 */ /* 0x000fca0000000000 */
[----:B------:R-:W-:Y:S01]  /*0db0*/  FFMA R11, R5, 0.30000001192092895508, R10 ;  /* 0x3e99999a050b7823 */ /* 0x000fe2000000000a */
[----:B------:R-:W-:-:S05]  /*0dc0*/  HFMA2 R10, -RZ, RZ, 1.875, 0 ;  /* 0x3f800000ff0a7431 */ /* 0x000fca00000001ff */
[----:B------:R-:W-:Y:S01]  /*0dd0*/  FFMA R5, R5, 0.5, R10 ;  /* 0x3f00000005057823 */ /* 0x000fe2000000000a */
[----:B------:R-:W-:Y:S01]  /*0de0*/  FSEL R10, RZ, 0.5, P1 ;  /* 0x3f000000ff0a7808 */ /* 0x000fe20000800000 */
[----:B0-----:R-:W-:-:S04]  /*0df0*/  FFMA.SAT R2, R2, 0.30000001192092895508, R11 ;  /* 0x3e99999a02027823 */ /* 0x001fc8000000200b */
[----:B------:R-:W-:Y:S01]  /*0e00*/  FADD R5, R5, R10 ;  /* 0x0000000a05057221 */ /* 0x000fe20000000000 */
[----:B------:R-:W-:-:S04]  /*0e10*/  FADD R11, -R2, 1 ;  /* 0x3f800000020b7421 */ /* 0x000fc80000000100 */
[----:B------:R-:W-:Y:S01]  /*0e20*/  FMUL R12, R12, R11 ;  /* 0x0000000b0c0c7220 */ /* 0x000fe20000400000 */
[----:B------:R-:W-:-:S03]  /*0e30*/  FMUL R11, R0, R3 ;  /* 0x00000003000b7220 */ /* 0x000fc60000400000 */
[----:B------:R-:W-:-:S04]  /*0e40*/  FFMA R2, R3, R2, R12 ;  /* 0x0000000203027223 */ /* 0x000fc8000000000c */
[----:B------:R-:W-:-:S05]  /*0e50*/  FMUL R0, R0, R2 ;  /* 0x0000000200007220 */ /* 0x000fca0000400000 */
[----:B------:R-:W-:Y:S02]  /*0e60*/  FSETP.GEU.AND P0, PT, R11, R0, PT ;  /* 0x000000000b00720b */ /* 0x000fe40003f0e000 */
[----:B------:R-:W-:-:S04]  /*0e70*/  IADD3 R0, PT, PT, R5, 0x1800000, RZ ;  /* 0x0180000005007810 */ /* 0x000fc80007ffe0ff */
[----:B------:R-:W-:-:S04]  /*0e80*/  LOP3.LUT R0, R0, 0x7f800000, RZ, 0xc0, !PT ;  /* 0x7f80000000007812 */ /* 0x000fc800078ec0ff */
[----:B------:R-:W-:Y:S02]  /*0e90*/  ISETP.GT.U32.AND P1, PT, R0, 0x1ffffff, PT ;  /* 0x01ffffff0000780c */ /* 0x000fe40003f24070 */
[----:B------:R-:W-:-:S11]  /*0ea0*/  FSEL R0, R3, R2, !P0 ;  /* 0x0000000203007208 */ /* 0x000fd60004000000 */
[----:B------:R-:W-:Y:S05]  /*0eb0*/  @P1 BRA `(.L_x_20) ;  /* 0x0000000000101947 */ /* 0x000fea0003800000 */
[----:B------:R-:W-:Y:S02]  /*0ec0*/  MOV R2, R5 ;  /* 0x0000000500027202 */ /* 0x000fe40000000f00 */
[----:B------:R-:W-:-:S07]  /*0ed0*/  MOV R10, 0xef0 ;  /* 0x00000ef0000a7802 */ /* 0x000fce0000000f00 */
[----:B------:R-:W-:Y:S05]  /*0ee0*/  CALL.REL.NOINC `($__internal_0_$__cuda_sm20_rcp_rn_f32_slowpath) ;  /* 0x0000001000747944 */ /* 0x000fea0003c00000 */
[----:B------:R-:W-:Y:S05]  /*0ef0*/  BRA `(.L_x_21) ;  /* 0x0000000000107947 */ /* 0x000fea0003800000 */
.L_x_20:
[----:B------:R-:W0:Y:S02]  /*0f00*/  MUFU.RCP R2, R5 ;  /* 0x0000000500027308 */ /* 0x000e240000001000 */
[----:B0-----:R-:W-:-:S04]  /*0f10*/  FFMA R3, R5, R2, -1 ;  /* 0xbf80000005037423 */ /* 0x001fc80000000002 */
[----:B------:R-:W-:-:S04]  /*0f20*/  FADD.FTZ R3, -R3, -RZ ;  /* 0x800000ff03037221 */ /* 0x000fc80000010100 */
[----:B------:R-:W-:-:S07]  /*0f30*/  FFMA R11, R2, R3, R2 ;  /* 0x00000003020b7223 */ /* 0x000fce0000000002 */
.L_x_21:
[----:B------:R-:W-:Y:S05]  /*0f40*/  BSYNC.RECONVERGENT B0 ;  /* 0x0000000000007941 */ /* 0x000fea0003800200 */
.L_x_19:
[----:B------:R-:W2:Y:S01]  /*0f50*/  LDL.LU R3, [R1] ;  /* 0x0000000001037983 */ /* 0x000ea20000300800 */
[----:B------:R-:W-:Y:S01]  /*0f60*/  FMUL R0, R0, R11 ;  /* 0x0000000b00007220 */ /* 0x000fe20000400000 */
[----:B------:R-:W-:Y:S04]  /*0f70*/  BSSY.RECONVERGENT B0, `(.L_x_22) ;  /* 0x000000d000007945 */ /* 0x000fe80003800200 */
[----:B------:R-:W-:-:S04]  /*0f80*/  FMNMX R2, |R0|, 9.9999999600419720025e-13, !PT ;  /* 0x2b8cbccc00027809 */ /* 0x000fc80007800200 */
[----:B------:R-:W0:Y:S02]  /*0f90*/  MUFU.RCP R5, R2 ;  /* 0x0000000200057308 */ /* 0x000e240000001000 */
[----:B0-----:R-:W-:-:S04]  /*0fa0*/  FFMA R10, -R2, R5, 1 ;  /* 0x3f800000020a7423 */ /* 0x001fc80000000105 */
[----:B------:R-:W-:Y:S01]  /*0fb0*/  FFMA R10, R5, R10, R5 ;  /* 0x0000000a050a7223 */ /* 0x000fe20000000005 */
[----:B--2---:R-:W-:-:S04]  /*0fc0*/  FMUL R3, |R3|, UR9 ;  /* 0x0000000903037c20 */ /* 0x004fc80008400200 */
[----:B------:R-:W0:Y:S01]  /*0fd0*/  FCHK P0, R3, R2 ;  /* 0x0000000203007302 */ /* 0x000e220000000000 */
[----:B------:R-:W-:-:S04]  /*0fe0*/  FFMA R5, R3, R10, RZ ;  /* 0x0000000a03057223 */ /* 0x000fc800000000ff */
[----:B------:R-:W-:-:S04]  /*0ff0*/  FFMA R16, -R2, R5, R3 ;  /* 0x0000000502107223 */ /* 0x000fc80000000103 */
[----:B------:R-:W-:Y:S01]  /*1000*/  FFMA R16, R10, R16, R5 ;  /* 0x000000100a107223 */ /* 0x000fe20000000005 */
[----:B0-----:R-:W-:Y:S06]  /*1010*/  @!P0 BRA `(.L_x_23) ;  /* 0x0000000000088947 */ /* 0x001fec0003800000 */
[----:B------:R-:W-:-:S07]  /*1020*/  MOV R11, 0x1040 ;  /* 0x00001040000b7802 */ /* 0x000fce0000000f00 */
[----:B------:R-:W-:Y:S05]  /*1030*/  CALL.REL.NOINC `($__internal_2_$__cuda_sm3x_div_rn_noftz_f32_slowpath) ;  /* 0x0000001400507944 */ /* 0x000fea0003c00000 */
.L_x_23:
[----:B------:R-:W-:Y:S05]  /*1040*/  BSYNC.RECONVERGENT B0 ;  /* 0x0000000000007941 */ /* 0x000fea0003800200 */
.L_x_22:
[----:B------:R-:W0:Y:S01]  /*1050*/  LDC.64 R2, c[0x0][0x3a8] ;  /* 0x0000ea00ff027b82 */ /* 0x000e220000000a00 */
[----:B------:R-:W2:Y:S04]  /*1060*/  LDL R19, [R1+0xc] ;  /* 0x00000c0001137983 */ /* 0x000ea80000100800 */
[----:B------:R-:W3:Y:S03]  /*1070*/  LDL.LU R18, [R1+0x4] ;  /* 0x0000040001127983 */ /* 0x000ee60000300800 */
[----:B------:R-:W1:Y:S01]  /*1080*/  LDC.64 R10, c[0x0][0x3f8] ;  /* 0x0000fe00ff0a7b82 */ /* 0x000e620000000a00 */
[----:B0-----:R-:W-:-:S05]  /*1090*/  IMAD.WIDE.U32 R2, R8, 0x4, R2 ;  /* 0x0000000408027825 */ /* 0x001fca00078e0002 */
[----:B------:R-:W4:Y:S01]  /*10a0*/  LDG.E R5, desc[UR6][R2.64] ;  /* 0x0000000602057981 */ /* 0x000f22000c1e1900 */
[----:B-1----:R-:W-:Y:S01]  /*10b0*/  FMNMX R11, R16, R11, !PT ;  /* 0x0000000b100b7209 */ /* 0x002fe20007800000 */
[----:B------:R-:W-:Y:S02]  /*10c0*/  FADD R12, -R10, 1 ;  /* 0x3f8000000a0c7421 */ /* 0x000fe40000000100 */
[----:B------:R0:W-:Y:S01]  /*10d0*/  STG.E desc[UR6][R24.64], R9 ;  /* 0x0000000918007986 */ /* 0x0001e2000c101906 */
[----:B------:R-:W-:-:S05]  /*10e0*/  FMNMX R11, R11, UR12, PT ;  /* 0x0000000c0b0b7c09 */ /* 0x000fca000b800000 */
[----:B------:R-:W-:Y:S02]  /*10f0*/  FMUL R13, R0, R11 ;  /* 0x0000000b000d7220 */ /* 0x000fe40000400000 */
[----:B------:R-:W1:Y:S02]  /*1100*/  LDC R0, c[0x0][0x3f4] ;  /* 0x0000fd00ff007b82 */ /* 0x000e640000000800 */
[----:B------:R-:W-:Y:S01]  /*1110*/  FMUL R10, R13, R10 ;  /* 0x0000000a0d0a7220 */ /* 0x000fe20000400000 */
[----:B---3--:R0:W-:Y:S04]  /*1120*/  STG.E desc[UR6][R26.64], R18 ;  /* 0x000000121a007986 */ /* 0x0081e8000c101906 */
[----:B------:R0:W-:Y:S01]  /*1130*/  STG.E desc[UR6][R28.64], R7 ;  /* 0x000000071c007986 */ /* 0x0001e2000c101906 */
[----:B----4-:R-:W-:Y:S01]  /*1140*/  FFMA R17, R5, R12, R10 ;  /* 0x0000000c05117223 */ /* 0x010fe2000000000a */
[----:B--2---:R-:W-:Y:S01]  /*1150*/  IMAD R5, R19, UR4, R8 ;  /* 0x0000000413057c24 */ /* 0x004fe2000f8e0208 */
[----:B------:R-:W2:Y:S01]  /*1160*/  LDC.64 R10, c[0x0][0x3b8] ;  /* 0x0000ee00ff0a7b82 */ /* 0x000ea20000000a00 */
[----:B-1----:R-:W-:Y:S01]  /*1170*/  FADD R12, -R0, 1 ;  /* 0x3f800000000c7421 */ /* 0x002fe20000000100 */
[----:B------:R-:W-:-:S02]  /*1180*/  FMUL R0, R17, R0 ;  /* 0x0000000011007220 */ /* 0x000fc40000400000 */
[----:B------:R-:W-:Y:S02]  /*1190*/  ISETP.GE.U32.AND P0, PT, R5, UR14, PT ;  /* 0x0000000e05007c0c */ /* 0x000fe4000bf06070 */
[----:B------:R-:W-:-:S05]  /*11a0*/  FFMA R13, R13, R12, R0 ;  /* 0x0000000c0d0d7223 */ /* 0x000fca0000000000 */
[----:B------:R0:W-:Y:S04]  /*11b0*/  STG.E desc[UR6][R22.64], R13 ;  /* 0x0000000d16007986 */ /* 0x0001e8000c101906 */
[----:B------:R0:W-:Y:S04]  /*11c0*/  STG.E desc[UR6][R2.64], R17 ;  /* 0x0000001102007986 */ /* 0x0001e8000c101906 */
[----:B------:R0:W-:Y:S01]  /*11d0*/  STG.E desc[UR6][R14.64], R6 ;  /* 0x000000060e007986 */ /* 0x0001e2000c101906 */
[----:B--2---:R-:W-:-:S05]  /*11e0*/  IMAD.WIDE.U32 R10, R8, 0x4, R10 ;  /* 0x00000004080a7825 */ /* 0x004fca00078e000a */
[----:B------:R0:W-:Y:S01]  /*11f0*/  STG.E desc[UR6][R10.64], R13 ;  /* 0x0000000d0a007986 */ /* 0x0001e2000c101906 */
[----:B------:R-:W-:Y:S05]  /*1200*/  @P0 EXIT ;  /* 0x000000000000094d */ /* 0x000fea0003800000 */
[----:B0-----:R-:W0:Y:S01]  /*1210*/  LDC.64 R6, c[0x0][0x380] ;  /* 0x0000e000ff067b82 */ /* 0x001e220000000a00 */
[----:B------:R-:W2:Y:S04]  /*1220*/  LDL R16, [R1+0x8] ;  /* 0x0000080001107983 */ /* 0x000ea80000100800 */
[----:B------:R-:W3:Y:S03]  /*1230*/  LDL R12, [R1+0x10] ;  /* 0x00001000010c7983 */ /* 0x000ee60000100800 */
[----:B------:R-:W1:Y:S08]  /*1240*/  LDC.64 R26, c[0x0][0x398] ;  /* 0x0000e600ff1a7b82 */ /* 0x000e700000000a00 */
[----:B------:R-:W4:Y:S01]  /*1250*/  LDC.64 R24, c[0x0][0x388] ;  /* 0x0000e200ff187b82 */ /* 0x000f220000000a00 */
[----:B0-----:R-:W-:-:S07]  /*1260*/  IMAD.WIDE.U32 R6, R5, 0x4, R6 ;  /* 0x0000000405067825 */ /* 0x001fce00078e0006 */
[----:B------:R-:W0:Y:S01]  /*1270*/  LDC.64 R22, c[0x0][0x390] ;  /* 0x0000e400ff167b82 */ /* 0x000e220000000a00 */
[----:B------:R5:W2:Y:S01]  /*1280*/  LDG.E.CONSTANT R9, desc[UR6][R6.64] ;  /* 0x0000000606097981 */ /* 0x000aa2000c1e9900 */
[----:B-1----:R-:W-:-:S06]  /*1290*/  IMAD.WIDE.U32 R26, R5, 0x4, R26 ;  /* 0x00000004051a7825 */ /* 0x002fcc00078e001a */
[----:B------:R-:W1:Y:S01]  /*12a0*/  LDC R8, c[0x0][0x3ec] ;  /* 0x0000fb00ff087b82 */ /* 0x000e620000000800 */
[----:B------:R-:W2:Y:S01]  /*12b0*/  LDG.E R0, desc[UR6][R26.64] ;  /* 0x000000061a007981 */ /* 0x000ea2000c1e1900 */
[----:B----4-:R-:W-:-:S06]  /*12c0*/  IMAD.WIDE.U32 R24, R5, 0x4, R24 ;  /* 0x0000000405187825 */ /* 0x010fcc00078e0018 */
[----:B------:R-:W5:Y:S01]  /*12d0*/  LDC.64 R2, c[0x0][0x3c8] ;  /* 0x0000f200ff027b82 */ /* 0x000f620000000a00 */
[----:B------:R-:W4:Y:S01]  /*12e0*/  LDG.E R11, desc[UR6][R24.64] ;  /* 0x00000006180b7981 */ /* 0x000f22000c1e1900 */
[----:B0-----:R-:W-:-:S05]  /*12f0*/  IMAD.WIDE.U32 R22, R5, 0x4, R22 ;  /* 0x0000000405167825 */ /* 0x001fca00078e0016 */
[----:B------:R-:W3:Y:S01]  /*1300*/  LDG.E R10, desc[UR6][R22.64] ;  /* 0x00000006160a7981 */ /* 0x000ee2000c1e1900 */
[----:B-----5:R-:W-:Y:S01]  /*1310*/  FADD R7, -R2, 1 ;  /* 0x3f80000002077421 */ /* 0x020fe20000000100 */
[----:B------:R-:W-:Y:S01]  /*1320*/  BSSY.RECONVERGENT B0, `(.L_x_24) ;  /* 0x000001d000007945 */ /* 0x000fe20003800200 */
[----:B--2---:R-:W-:-:S05]  /*1330*/  FMUL R28, R9, R0 ;  /* 0x00000000091c7220 */ /* 0x004fca0000400000 */
[----:B------:R-:W-:Y:S01]  /*1340*/  FSETP.GE.AND P0, PT, R28, RZ, PT ;  /* 0x000000ff1c00720b */ /* 0x000fe20003f06000 */
[----:B------:R-:W-:-:S12]  /*1350*/  FADD R13, R9, -R0 ;  /* 0x80000000090d7221 */ /* 0x000fd80000000000 */
[----:B-1----:R-:W-:-:S04]  /*1360*/  @!P0 FMUL R8, R8, 0.25 ;  /* 0x3e80000008088820 */ /* 0x002fc80000400000 */
[----:B------:R-:W-:-:S04]  /*1370*/  FFMA R0, R8, R13, R9 ;  /* 0x0000000d08007223 */ /* 0x000fc80000000009 */
[----:B------:R-:W-:-:S04]  /*1380*/  FMUL R8, R7, R0 ;  /* 0x0000000007087220 */ /* 0x000fc80000400000 */
[----:B----4-:R-:W-:Y:S01]  /*1390*/  FFMA R8, R11, R2, R8 ;  /* 0x000000020b087223 */ /* 0x010fe20000000008 */
[----:B------:R-:W-:-:S03]  /*13a0*/  FADD R7, -R3, 1 ;  /* 0x3f80000003077421 */ /* 0x000fc60000000100 */
[----:B------:R-:W-:-:S04]  /*13b0*/  FADD R2, R0, -R8 ;  /* 0x8000000800027221 */ /* 0x000fc80000000000 */
[----:B------:R-:W-:-:S04]  /*13c0*/  FMUL R7, R7, R2 ;  /* 0x0000000207077220 */ /* 0x000fc80000400000 */
[----:B------:R-:W-:-:S04]  /*13d0*/  FMUL R7, R2, R7 ;  /* 0x0000000702077220 */ /* 0x000fc80000400000 */
[----:B---3--:R-:W-:-:S04]  /*13e0*/  FFMA R14, R10, R3, R7 ;  /* 0x000000030a0e7223 */ /* 0x008fc80000000007 */
[----:B------:R-:W-:Y:S01]  /*13f0*/  FMUL R2, R14, R16 ;  /* 0x000000100e027220 */ /* 0x000fe20000400000 */
[----:B------:R0:W-:Y:S04]  /*1400*/  STL [R1], R14 ;  /* 0x0000000e01007387 */ /* 0x0001e80000100800 */
[----:B------:R-:W-:-:S04]  /*1410*/  FMNMX R2, RZ, R2, !PT ;  /* 0x00000002ff027209 */ /* 0x000fc80007800000 */
[----:B------:R-:W-:Y:S01]  /*1420*/  IADD3 R6, PT, PT, R2, -0xd000000, RZ ;  /* 0xf300000002067810 */ /* 0x000fe20007ffe0ff */
[----:B------:R0:W1:Y:S03]  /*1430*/  MUFU.RSQ R3, R2 ;  /* 0x0000000200037308 */ /* 0x0000660000001400 */
[----:B------:R-:W-:Y:S01]  /*1440*/  ISETP.GT.U32.AND P0, PT, R6, 0x727fffff, PT ;  /* 0x727fffff0600780c */ /* 0x000fe20003f04070 */
[----:B------:R-:W-:-:S12]  /*1450*/  FMUL R6, R8, R12 ;  /* 0x0000000c08067220 */ /* 0x000fd80000400000 */
[----:B0-----:R-:W-:Y:S05]  /*1460*/  @!P0 BRA `(.L_x_25) ;  /* 0x0000000000108947 */ /* 0x001fea0003800000 */
[----:B-1----:R-:W-:-:S07]  /*1470*/  MOV R3, 0x1490 ;  /* 0x0000149000037802 */ /* 0x002fce0000000f00 */
[----:B------:R-:W-:Y:S05]  /*1480*/  CALL.REL.NOINC `($__internal_1_$__cuda_sm20_sqrt_rn_f32_slowpath) ;  /* 0x0000000c00e47944 */ /* 0x000fea0003c00000 */
[----:B------:R-:W-:Y:S01]  /*1490*/  MOV R7, R11 ;  /* 0x0000000b00077202 */ /* 0x000fe20000000f00 */
[----:B------:R-:W-:Y:S06]  /*14a0*/  BRA `(.L_x_26) ;  /* 0x0000000000107947 */ /* 0x000fec0003800000 */
.L_x_25:
[----:B-1----:R-:W-:Y:S01]  /*14b0*/  FMUL.FTZ R7, R2, R3 ;  /* 0x0000000302077220 */ /* 0x002fe20000410000 */
[----:B------:R-:W-:-:S03]  /*14c0*/  FMUL.FTZ R3, R3, 0.5 ;  /* 0x3f00000003037820 */ /* 0x000fc60000410000 */
[----:B------:R-:W-:-:S04]  /*14d0*/  FFMA R2, -R7, R7, R2 ;  /* 0x0000000707027223 */ /* 0x000fc80000000102 */
[----:B------:R-:W-:-:S07]  /*14e0*/  FFMA R7, R2, R3, R7 ;  /* 0x0000000302077223 */ /* 0x000fce0000000007 */
.L_x_26:
[----:B------:R-:W-:Y:S05]  /*14f0*/  BSYNC.RECONVERGENT B0 ;  /* 0x0000000000007941 */ /* 0x000fea0003800200 */
.L_x_24:
        /* <DEDUP_REMOVED lines=13> */
.L_x_28:
[----:B------:R-:W0:Y:S02]  /*15d0*/  MUFU.RCP R11, R10 ;  /* 0x0000000a000b7308 */ /* 0x000e240000001000 */
[----:B0-----:R-:W-:-:S04]  /*15e0*/  FFMA R2, R10, R11, -1 ;  /* 0xbf8000000a027423 */ /* 0x001fc8000000000b */
[----:B------:R-:W-:-:S04]  /*15f0*/  FADD.FTZ R2, -R2, -RZ ;  /* 0x800000ff02027221 */ /* 0x000fc80000010100 */
[----:B------:R-:W-:-:S07]  /*1600*/  FFMA R11, R11, R2, R11 ;  /* 0x000000020b0b7223 */ /* 0x000fce000000000b */
.L_x_29:
[----:B------:R-:W-:Y:S05]  /*1610*/  BSYNC.RECONVERGENT B0 ;  /* 0x0000000000007941 */ /* 0x000fea0003800200 */
.L_x_27:
[----:B------:R-:W0:Y:S01]  /*1620*/  MUFU.RCP R15, R12 ;  /* 0x0000000c000f7308 */ /* 0x000e220000001000 */
[C---:B------:R-:W-:Y:S01]  /*1630*/  FMNMX R3, |R0|.reuse, |R6|, PT ;  /* 0x4000000600037209 */ /* 0x040fe20003800200 */
[----:B------:R-:W-:Y:S01]  /*1640*/  FMUL R29, R0, R11 ;  /* 0x0000000b001d7220 */ /* 0x000fe20000400000 */
[----:B------:R-:W-:Y:S01]  /*1650*/  MOV R21, 0x3f800000 ;  /* 0x3f80000000157802 */ /* 0x000fe20000000f00 */
[----:B------:R-:W-:Y:S01]  /*1660*/  BSSY.RECONVERGENT B0, `(.L_x_30) ;  /* 0x0000016000007945 */ /* 0x000fe20003800200 */
[--C-:B------:R-:W-:Y:S02]  /*1670*/  LOP3.LUT R3, R3, 0x80000000, R6.reuse, 0xb8, !PT ;  /* 0x8000000003037812 */ /* 0x100fe400078eb806 */
[----:B------:R-:W-:-:S03]  /*1680*/  LOP3.LUT R21, R21, 0x80000000, R6, 0xb8, !PT ;  /* 0x8000000015157812 */ /* 0x000fc600078eb806 */
[----:B------:R-:W-:Y:S02]  /*1690*/  FADD R3, R0, -R3 ;  /* 0x8000000300037221 */ /* 0x000fe40000000000 */
[----:B------:R-:W-:Y:S02]  /*16a0*/  FMUL R21, R21, -UR9 ;  /* 0x8000000915157c20 */ /* 0x000fe40008400000 */
[----:B------:R-:W1:Y:S01]  /*16b0*/  FCHK P0, R3, R12 ;  /* 0x0000000c03007302 */ /* 0x000e620000000000 */
[----:B0-----:R-:W-:-:S04]  /*16c0*/  FFMA R2, -R12, R15, 1 ;  /* 0x3f8000000c027423 */ /* 0x001fc8000000010f */
[----:B------:R-:W-:-:S04]  /*16d0*/  FFMA R2, R15, R2, R15 ;  /* 0x000000020f027223 */ /* 0x000fc8000000000f */
[----:B------:R-:W-:-:S04]  /*16e0*/  FFMA R15, R3, R2, RZ ;  /* 0x00000002030f7223 */ /* 0x000fc800000000ff */
[----:B------:R-:W-:-:S04]  /*16f0*/  FFMA R16, -R12, R15, R3 ;  /* 0x0000000f0c107223 */ /* 0x000fc80000000103 */
[----:B------:R-:W-:Y:S01]  /*1700*/  FFMA R16, R2, R16, R15 ;  /* 0x0000001002107223 */ /* 0x000fe2000000000f */
[----:B------:R-:W-:Y:S01]  /*1710*/  FMUL R15, R6, R11 ;  /* 0x0000000b060f7220 */ /* 0x000fe20000400000 */
[----:B------:R-:W-:-:S03]  /*1720*/  FMUL R2, R29, -UR9 ;  /* 0x800000091d027c20 */ /* 0x000fc60008400000 */
[----:B------:R-:W-:-:S04]  /*1730*/  FFMA R15, R0, UR8, R15 ;  /* 0x00000008000f7c23 */ /* 0x000fc8000800000f */
[----:B------:R-:W-:-:S04]  /*1740*/  FMUL R15, R15, -UR9 ;  /* 0x800000090f0f7c20 */ /* 0x000fc80008400000 */
[----:B------:R-:W-:-:S04]  /*1750*/  FMUL R15, R15, UR10 ;  /* 0x0000000a0f0f7c20 */ /* 0x000fc80008400000 */
[----:B------:R-:W-:-:S04]  /*1760*/  FFMA R2, R2, UR11, R15 ;  /* 0x0000000b02027c23 */ /* 0x000fc8000800000f */
[----:B------:R-:W-:Y:S01]  /*1770*/  FFMA R6, R21, UR13, R2 ;  /* 0x0000000d15067c23 */ /* 0x000fe20008000002 */
[----:B-1----:R-:W-:Y:S06]  /*1780*/  @!P0 BRA `(.L_x_31) ;  /* 0x00000000000c8947 */ /* 0x002fec0003800000 */
[----:B------:R-:W-:Y:S02]  /*1790*/  MOV R2, R12 ;  /* 0x0000000c00027202 */ /* 0x000fe40000000f00 */
[----:B------:R-:W-:-:S07]  /*17a0*/  MOV R11, 0x17c0 ;  /* 0x000017c0000b7802 */ /* 0x000fce0000000f00 */
[----:B------:R-:W-:Y:S05]  /*17b0*/  CALL.REL.NOINC `($__internal_2_$__cuda_sm3x_div_rn_noftz_f32_slowpath) ;  /* 0x0000000c00707944 */ /* 0x000fea0003c00000 */
.L_x_31:
[----:B------:R-:W-:Y:S05]  /*17c0*/  BSYNC.RECONVERGENT B0 ;  /* 0x0000000000007941 */ /* 0x000fea0003800200 */
.L_x_30:
[----:B------:R-:W0:Y:S01]  /*17d0*/  LDC.64 R2, c[0x0][0x3a0] ;  /* 0x0000e800ff027b82 */ /* 0x000e220000000a00 */
[----:B------:R-:W-:Y:S01]  /*17e0*/  FADD R14, |R13|, 9.9999999392252902908e-09 ;  /* 0x322bcc770d0e7421 */ /* 0x000fe20000000200 */
[----:B------:R-:W-:-:S03]  /*17f0*/  FADD R11, -R4, 1 ;  /* 0x3f800000040b7421 */ /* 0x000fc60000000100 */
[----:B------:R-:W1:Y:S01]  /*1800*/  MUFU.RCP R15, R14 ;  /* 0x0000000e000f7308 */ /* 0x000e620000001000 */
[----:B------:R-:W-:Y:S01]  /*1810*/  FMUL R11, R11, R6 ;  /* 0x000000060b0b7220 */ /* 0x000fe20000400000 */
[----:B0-----:R-:W-:-:S04]  /*1820*/  IMAD.WIDE.U32 R12, R5, 0x4, R2 ;  /* 0x00000004050c7825 */ /* 0x001fc800078e0002 */
[----:B-1----:R-:W-:Y:S01]  /*1830*/  FFMA R2, -R14, R15, 1 ;  /* 0x3f8000000e027423 */ /* 0x002fe2000000010f */
[----:B------:R-:W2:Y:S01]  /*1840*/  LDG.E R3, desc[UR6][R12.64] ;  /* 0x000000060c037981 */ /* 0x000ea2000c1e1900 */
[----:B------:R-:W-:Y:S02]  /*1850*/  FMUL R10, R16, -UR9 ;  /* 0x80000009100a7c20 */ /* 0x000fe40008400000 */
[----:B------:R-:W-:Y:S02]  /*1860*/  FFMA R2, R15, R2, R15 ;  /* 0x000000020f027223 */ /* 0x000fe4000000000f */
[----:B------:R-:W-:Y:S01]  /*1870*/  FFMA R10, R10, R4, R11 ;  /* 0x000000040a0a7223 */ /* 0x000fe2000000000b */
[----:B------:R-:W-:Y:S01]  /*1880*/  BSSY.RECONVERGENT B0, `(.L_x_32) ;  /* 0x000000a000007945 */ /* 0x000fe20003800200 */
[----:B--2---:R-:W0:Y:S01]  /*1890*/  FCHK P0, |R3|, R14 ;  /* 0x0000000e03007302 */ /* 0x004e220000000200 */
[----:B------:R-:W-:-:S04]  /*18a0*/  FFMA R11, |R3|, R2, RZ ;  /* 0x00000002030b7223 */ /* 0x000fc800000002ff */
[----:B------:R-:W-:-:S04]  /*18b0*/  FFMA R6, -R14, R11, |R3| ;  /* 0x0000000b0e067223 */ /* 0x000fc80000000503 */
[----:B------:R-:W-:Y:S01]  /*18c0*/  FFMA R16, R2, R6, R11 ;  /* 0x0000000602107223 */ /* 0x000fe2000000000b */
[----:B0-----:R-:W-:Y:S06]  /*18d0*/  @!P0 BRA `(.L_x_33) ;  /* 0x0000000000108947 */ /* 0x001fec0003800000 */
[----:B------:R-:W-:Y:S01]  /*18e0*/  FADD R3, |R3|, -RZ ;  /* 0x800000ff03037221 */ /* 0x000fe20000000200 */
[----:B------:R-:W-:Y:S02]  /*18f0*/  MOV R2, R14 ;  /* 0x0000000e00027202 */ /* 0x000fe40000000f00 */
[----:B------:R-:W-:-:S07]  /*1900*/  MOV R11, 0x1920 ;  /* 0x00001920000b7802 */ /* 0x000fce0000000f00 */
[----:B------:R-:W-:Y:S05]  /*1910*/  CALL.REL.NOINC `($__internal_2_$__cuda_sm3x_div_rn_noftz_f32_slowpath) ;  /* 0x0000000c00187944 */ /* 0x000fea0003c00000 */
.L_x_33:
[----:B------:R-:W-:Y:S05]  /*1920*/  BSYNC.RECONVERGENT B0 ;  /* 0x0000000000007941 */ /* 0x000fea0003800200 */
.L_x_32:
        /* <DEDUP_REMOVED lines=21> */
.L_x_35:
[----:B-1----:R-:W-:Y:S01]  /*1a80*/  FMUL.FTZ R11, R6, R3 ;  /* 0x00000003060b7220 */ /* 0x002fe20000410000 */
[----:B------:R-:W-:-:S03]  /*1a90*/  FMUL.FTZ R3, R3, 0.5 ;  /* 0x3f00000003037820 */ /* 0x000fc60000410000 */
[----:B------:R-:W-:-:S04]  /*1aa0*/  FFMA R2, -R11, R11, R6 ;  /* 0x0000000b0b027223 */ /* 0x000fc80000000106 */
[----:B------:R-:W-:-:S07]  /*1ab0*/  FFMA R11, R2, R3, R11 ;  /* 0x00000003020b7223 */ /* 0x000fce000000000b */
.L_x_36:
[----:B------:R-:W-:Y:S05]  /*1ac0*/  BSYNC.RECONVERGENT B0 ;  /* 0x0000000000007941 */ /* 0x000fea0003800200 */
.L_x_34:
        /* <DEDUP_REMOVED lines=13> */
.L_x_38:
[----:B------:R-:W-:Y:S05]  /*1ba0*/  BSYNC.RECONVERGENT B0 ;  /* 0x0000000000007941 */ /* 0x000fea0003800200 */
.L_x_37:
        /* <DEDUP_REMOVED lines=14> */
[----:B0-----:R-:W-:-:S04]  /*1c90*/  FFMA.SAT R2, R2, 0.30000001192092895508, R11 ;  /* 0x3e99999a02027823 */ /* 0x001fc8000000200b */
[----:B------:R-:W-:-:S04]  /*1ca0*/  FADD R11, -R2, 1 ;  /* 0x3f800000020b7421 */ /* 0x000fc80000000100 */
[----:B------:R-:W-:Y:S01]  /*1cb0*/  FMUL R10, R10, R11 ;  /* 0x0000000b0a0a7220 */ /* 0x000fe20000400000 */
[----:B------:R-:W-:-:S03]  /*1cc0*/  FMUL R11, R0, R3 ;  /* 0x00000003000b7220 */ /* 0x000fc60000400000 */
[----:B------:R-:W-:Y:S01]  /*1cd0*/  FFMA R2, R3, R2, R10 ;  /* 0x0000000203027223 */ /* 0x000fe2000000000a */
[----:B------:R-:W-:-:S03]  /*1ce0*/  FSEL R10, RZ, 0.5, P1 ;  /* 0x3f000000ff0a7808 */ /* 0x000fc60000800000 */
[----:B------:R-:W-:Y:S02]  /*1cf0*/  FMUL R0, R0, R2 ;  /* 0x0000000200007220 */ /* 0x000fe40000400000 */
[----:B------:R-:W-:-:S03]  /*1d00*/  FADD R7, R7, R10 ;  /* 0x0000000a07077221 */ /* 0x000fc60000000000 */
        /* <DEDUP_REMOVED lines=10> */
.L_x_40:
[----:B------:R-:W0:Y:S02]  /*1db0*/  MUFU.RCP R2, R7 ;  /* 0x0000000700027308 */ /* 0x000e240000001000 */
[----:B0-----:R-:W-:-:S04]  /*1dc0*/  FFMA R3, R7, R2, -1 ;  /* 0xbf80000007037423 */ /* 0x001fc80000000002 */
[----:B------:R-:W-:-:S04]  /*1dd0*/  FADD.FTZ R3, -R3, -RZ ;  /* 0x800000ff03037221 */ /* 0x000fc80000010100 */
[----:B------:R-:W-:-:S07]  /*1de0*/  FFMA R11, R2, R3, R2 ;  /* 0x00000003020b7223 */ /* 0x000fce0000000002 */
.L_x_41:
[----:B------:R-:W-:Y:S05]  /*1df0*/  BSYNC.RECONVERGENT B0 ;  /* 0x0000000000007941 */ /* 0x000fea0003800200 */
.L_x_39:
[----:B------:R-:W-:Y:S01]  /*1e00*/  FMUL R0, R0, R11 ;  /* 0x0000000b00007220 */ /* 0x000fe20000400000 */
[----:B------:R-:W-:Y:S01]  /*1e10*/  FMUL R3, |R29|, UR9 ;  /* 0x000000091d037c20 */ /* 0x000fe20008400200 */
[----:B------:R-:W-:Y:S03]  /*1e20*/  BSSY.RECONVERGENT B0, `(.L_x_42) ;  /* 0x000000c000007945 */ /* 0x000fe60003800200 */
[----:B------:R-:W-:-:S04]  /*1e30*/  FMNMX R2, |R0|, 9.9999999600419720025e-13, !PT ;  /* 0x2b8cbccc00027809 */ /* 0x000fc80007800200 */
        /* <DEDUP_REMOVED lines=8> */
[----:B------:R-:W-:-:S07]  /*1ec0*/  MOV R11, 0x1ee0 ;  /* 0x00001ee0000b7802 */ /* 0x000fce0000000f00 */
[----:B------:R-:W-:Y:S05]  /*1ed0*/  CALL.REL.NOINC `($__internal_2_$__cuda_sm3x_div_rn_noftz_f32_slowpath) ;  /* 0x0000000400a87944 */ /* 0x000fea0003c00000 */
.L_x_43:
[----:B------:R-:W-:Y:S05]  /*1ee0*/  BSYNC.RECONVERGENT B0 ;  /* 0x0000000000007941 */ /* 0x000fea0003800200 */
.L_x_42:
[----:B------:R-:W0:Y:S01]  /*1ef0*/  LDC.64 R2, c[0x0][0x3a8] ;  /* 0x0000ea00ff027b82 */ /* 0x000e220000000a00 */
[----:B------:R-:W2:Y:S04]  /*1f00*/  LDL.LU R20, [R1] ;  /* 0x0000000001147983 */ /* 0x000ea80000300800 */
[----:B------:R-:W3:Y:S03]  /*1f10*/  LDL R18, [R1+0xc] ;  /* 0x00000c0001127983 */ /* 0x000ee60000100800 */
[----:B------:R-:W1:Y:S01]  /*1f20*/  LDC.64 R10, c[0x0][0x3f8] ;  /* 0x0000fe00ff0a7b82 */ /* 0x000e620000000a00 */
[----:B0-----:R-:W-:-:S05]  /*1f30*/  IMAD.WIDE.U32 R2, R5, 0x4, R2 ;  /* 0x0000000405027825 */ /* 0x001fca00078e0002 */
[----:B------:R-:W4:Y:S01]  /*1f40*/  LDG.E R7, desc[UR6][R2.64] ;  /* 0x0000000602077981 */ /* 0x000f22000c1e1900 */
[----:B-1----:R-:W-:-:S03]  /*1f50*/  FMNMX R11, R16, R11, !PT ;  /* 0x0000000b100b7209 */ /* 0x002fc60007800000 */
[----:B------:R3:W-:Y:S01]  /*1f60*/  STG.E desc[UR6][R24.64], R8 ;  /* 0x0000000818007986 */ /* 0x0007e2000c101906 */
[----:B------:R-:W-:-:S05]  /*1f70*/  FMNMX R11, R11, UR12, PT ;  /* 0x0000000c0b0b7c09 */ /* 0x000fca000b800000 */
[----:B------:R-:W-:Y:S01]  /*1f80*/  FMUL R17, R0, R11 ;  /* 0x0000000b00117220 */ /* 0x000fe20000400000 */
[----:B------:R-:W-:Y:S01]  /*1f90*/  FADD R11, -R10, 1 ;  /* 0x3f8000000a0b7421 */ /* 0x000fe20000000100 */
[----:B------:R-:W0:Y:S02]  /*1fa0*/  LDC R0, c[0x0][0x3f4] ;  /* 0x0000fd00ff007b82 */ /* 0x000e240000000800 */
[----:B------:R-:W-:Y:S01]  /*1fb0*/  FMUL R10, R17, R10 ;  /* 0x0000000a110a7220 */ /* 0x000fe20000400000 */
[----:B0-----:R-:W-:Y:S01]  /*1fc0*/  FADD R19, -R0, 1 ;  /* 0x3f80000000137421 */ /* 0x001fe20000000100 */
[----:B--2---:R0:W-:Y:S04]  /*1fd0*/  STG.E desc[UR6][R22.64], R20 ;  /* 0x0000001416007986 */ /* 0x0041e8000c101906 */
[----:B------:R0:W-:Y:S01]  /*1fe0*/  STG.E desc[UR6][R26.64], R9 ;  /* 0x000000091a007986 */ /* 0x0001e2000c101906 */
[----:B---3--:R-:W-:-:S05]  /*1ff0*/  IMAD R8, R18, UR4, R5 ;  /* 0x0000000412087c24 */ /* 0x008fca000f8e0205 */
[----:B------:R-:W-:Y:S01]  /*2000*/  ISETP.GE.U32.AND P0, PT, R8, UR14, PT ;  /* 0x0000000e08007c0c */ /* 0x000fe2000bf06070 */
[----:B----4-:R-:W-:Y:S02]  /*2010*/  FFMA R7, R11, R7, R10 ;  /* 0x000000070b077223 */ /* 0x010fe4000000000a */
[----:B------:R-:W1:Y:S02]  /*2020*/  LDC.64 R10, c[0x0][0x3b8] ;  /* 0x0000ee00ff0a7b82 */ /* 0x000e640000000a00 */
[----:B------:R-:W-:-:S04]  /*2030*/  FMUL R0, R7, R0 ;  /* 0x0000000007007220 */ /* 0x000fc80000400000 */
[----:B------:R-:W-:-:S05]  /*2040*/  FFMA R17, R19, R17, R0 ;  /* 0x0000001113117223 */ /* 0x000fca0000000000 */
[----:B------:R0:W-:Y:S04]  /*2050*/  STG.E desc[UR6][R12.64], R17 ;  /* 0x000000110c007986 */ /* 0x0001e8000c101906 */
[----:B------:R0:W-:Y:S04]  /*2060*/  STG.E desc[UR6][R2.64], R7 ;  /* 0x0000000702007986 */ /* 0x0001e8000c101906 */
[----:B------:R0:W-:Y:S01]  /*2070*/  STG.E desc[UR6][R14.64], R6 ;  /* 0x000000060e007986 */ /* 0x0001e2000c101906 */
[----:B-1----:R-:W-:-:S05]  /*2080*/  IMAD.WIDE.U32 R10, R5, 0x4, R10 ;  /* 0x00000004050a7825 */ /* 0x002fca00078e000a */
[----:B------:R0:W-:Y:S01]  /*2090*/  STG.E desc[UR6][R10.64], R17 ;  /* 0x000000110a007986 */ /* 0x0001e2000c101906 */
[----:B------:R-:W-:Y:S05]  /*20a0*/  @!P0 BRA `(.L_x_44) ;  /* 0xffffffe000ac8947 */ /* 0x000fea000383ffff */
[----:B------:R-:W-:Y:S05]  /*20b0*/  EXIT ;  /* 0x000000000000794d */ /* 0x000fea0003800000 */
        .weak           $__internal_0_$__cuda_sm20_rcp_rn_f32_slowpath
        .type           $__internal_0_$__cuda_sm20_rcp_rn_f32_slowpath,@function
        .size           $__internal_0_$__cuda_sm20_rcp_rn_f32_slowpath,($__internal_1_$__cuda_sm20_sqrt_rn_f32_slowpath - $__internal_0_$__cuda_sm20_rcp_rn_f32_slowpath)
$__internal_0_$__cuda_sm20_rcp_rn_f32_slowpath:
[----:B------:R-:W-:Y:S01]  /*20c0*/  SHF.L.U32 R17, R2, 0x1, RZ ;  /* 0x0000000102117819 */ /* 0x000fe200000006ff */
[----:B------:R-:W-:Y:S03]  /*20d0*/  BSSY.RECONVERGENT B1, `(.L_x_45) ;  /* 0x0000030000017945 */ /* 0x000fe60003800200 */
[----:B------:R-:W-:-:S04]  /*20e0*/  SHF.R.U32.HI R17, RZ, 0x18, R17 ;  /* 0x00000018ff117819 */ /* 0x000fc80000011611 */
[----:B------:R-:W-:-:S13]  /*20f0*/  ISETP.NE.U32.AND P0, PT, R17, RZ, PT ;  /* 0x000000ff1100720c */ /* 0x000fda0003f05070 */
[----:B------:R-:W-:Y:S05]  /*2100*/  @P0 BRA `(.L_x_46) ;  /* 0x0000000000280947 */ /* 0x000fea0003800000 */
[----:B------:R-:W-:-:S04]  /*2110*/  SHF.L.U32 R3, R2, 0x1, RZ ;  /* 0x0000000102037819 */ /* 0x000fc800000006ff */
[----:B------:R-:W-:-:S13]  /*2120*/  ISETP.NE.AND P0, PT, R3, RZ, PT ;  /* 0x000000ff0300720c */ /* 0x000fda0003f05270 */
[----:B------:R-:W-:Y:S02]  /*2130*/  @P0 FFMA R3, R2, 1.84467440737095516160e+19, RZ ;  /* 0x5f80000002030823 */ /* 0x000fe400000000ff */
[----:B------:R-:W-:Y:S08]  /*2140*/  @!P0 MUFU.RCP R2, R2 ;  /* 0x0000000200028308 */ /* 0x000ff00000001000 */
[----:B------:R-:W0:Y:S02]  /*2150*/  @P0 MUFU.RCP R11, R3 ;  /* 0x00000003000b0308 */ /* 0x000e240000001000 */
[----:B0-----:R-:W-:-:S04]  /*2160*/  @P0 FFMA R3, R3, R11, -1 ;  /* 0xbf80000003030423 */ /* 0x001fc8000000000b */
[----:B------:R-:W-:-:S04]  /*2170*/  @P0 FADD.FTZ R3, -R3, -RZ ;  /* 0x800000ff03030221 */ /* 0x000fc80000010100 */
[----:B------:R-:W-:-:S04]  /*2180*/  @P0 FFMA R11, R11, R3, R11 ;  /* 0x000000030b0b0223 */ /* 0x000fc8000000000b */
[----:B------:R-:W-:Y:S01]  /*2190*/  @P0 FFMA R2, R11, 1.84467440737095516160e+19, RZ ;  /* 0x5f8000000b020823 */ /* 0x000fe200000000ff */
[----:B------:R-:W-:Y:S06]  /*21a0*/  BRA `(.L_x_47) ;  /* 0x0000000000887947 */ /* 0x000fec0003800000 */
.L_x_46:
[----:B------:R-:W-:-:S04]  /*21b0*/  IADD3 R3, PT, PT, R17, -0xfd, RZ ;  /* 0xffffff0311037810 */ /* 0x000fc80007ffe0ff */
[----:B------:R-:W-:-:S13]  /*21c0*/  ISETP.GT.U32.AND P0, PT, R3, 0x1, PT ;  /* 0x000000010300780c */ /* 0x000fda0003f04070 */
[----:B------:R-:W-:Y:S05]  /*21d0*/  @P0 BRA `(.L_x_48) ;  /* 0x0000000000780947 */ /* 0x000fea0003800000 */
[----:B------:R-:W-:Y:S02]  /*21e0*/  LOP3.LUT R16, R2, 0x7fffff, RZ, 0xc0, !PT ;  /* 0x007fffff02107812 */ /* 0x000fe400078ec0ff */
[----:B------:R-:W-:Y:S02]  /*21f0*/  IADD3 R17, PT, PT, R17, -0xfc, RZ ;  /* 0xffffff0411117810 */ /* 0x000fe40007ffe0ff */
[----:B------:R-:W-:-:S04]  /*2200*/  LOP3.LUT R16, R16, 0x3f800000, RZ, 0xfc, !PT ;  /* 0x3f80000010107812 */ /* 0x000fc800078efcff */
[----:B------:R-:W0:Y:S02]  /*2210*/  MUFU.RCP R11, R16 ;  /* 0x00000010000b7308 */ /* 0x000e240000001000 */
[----:B0-----:R-:W-:-:S04]  /*2220*/  FFMA R16, R16, R11, -1 ;  /* 0xbf80000010107423 */ /* 0x001fc8000000000b */
[----:B------:R-:W-:-:S04]  /*2230*/  FADD.FTZ R16, -R16, -RZ ;  /* 0x800000ff10107221 */ /* 0x000fc80000010100 */
[CCC-:B------:R-:W-:Y:S01]  /*2240*/  FFMA.RM R18, R11.reuse, R16.reuse, R11.reuse ;  /* 0x000000100b127223 */ /* 0x1c0fe2000000400b */
[----:B------:R-:W-:-:S05]  /*2250*/  FFMA.RP R11, R11, R16, R11 ;  /* 0x000000100b0b7223 */ /* 0x000fca000000800b */
[C---:B------:R-:W-:Y:S02]  /*2260*/  FSETP.NEU.FTZ.AND P0, PT, R18.reuse, R11, PT ;  /* 0x0000000b1200720b */ /* 0x040fe40003f1d000 */
[----:B------:R-:W-:Y:S02]  /*2270*/  LOP3.LUT R11, R18, 0x7fffff, RZ, 0xc0, !PT ;  /* 0x007fffff120b7812 */ /* 0x000fe400078ec0ff */
[----:B------:R-:W-:Y:S02]  /*2280*/  MOV R18, 0x3 ;  /* 0x0000000300127802 */ /* 0x000fe40000000f00 */
[----:B------:R-:W-:Y:S02]  /*2290*/  LOP3.LUT R11, R11, 0x800000, RZ, 0xfc, !PT ;  /* 0x008000000b0b7812 */ /* 0x000fe400078efcff */
[----:B------:R-:W-:Y:S02]  /*22a0*/  SHF.L.U32 R16, R18, R3, RZ ;  /* 0x0000000312107219 */ /* 0x000fe400000006ff */
[----:B------:R-:W-:-:S02]  /*22b0*/  SEL R18, RZ, 0xffffffff, !P0 ;  /* 0xffffffffff127807 */ /* 0x000fc40004000000 */
[----:B------:R-:W-:Y:S02]  /*22c0*/  LOP3.LUT R16, R16, R11, RZ, 0xc0, !PT ;  /* 0x0000000b10107212 */ /* 0x000fe400078ec0ff */
[----:B------:R-:W-:Y:S02]  /*22d0*/  IADD3 R18, PT, PT, -R18, RZ, RZ ;  /* 0x000000ff12127210 */ /* 0x000fe40007ffe1ff */
[-C--:B------:R-:W-:Y:S02]  /*22e0*/  SHF.R.U32.HI R16, RZ, R3.reuse, R16 ;  /* 0x00000003ff107219 */ /* 0x080fe40000011610 */
[----:B------:R-:W-:Y:S02]  /*22f0*/  LOP3.LUT P1, RZ, R18, R3, R11, 0xf8, !PT ;  /* 0x0000000312ff7212 */ /* 0x000fe4000782f80b */
[C---:B------:R-:W-:Y:S02]  /*2300*/  LOP3.LUT P0, RZ, R16.reuse, 0x1, RZ, 0xc0, !PT ;  /* 0x0000000110ff7812 */ /* 0x040fe4000780c0ff */
[----:B------:R-:W-:-:S02]  /*2310*/  LOP3.LUT P2, RZ, R16, 0x2, RZ, 0xc0, !PT ;  /* 0x0000000210ff7812 */ /* 0x000fc4000784c0ff */
[----:B------:R-:W-:Y:S02]  /*2320*/  SHF.R.U32.HI R17, RZ, R17, R11 ;  /* 0x00000011ff117219 */ /* 0x000fe4000001160b */
[----:B------:R-:W-:Y:S02]  /*2330*/  PLOP3.LUT P0, PT, P0, P1, P2, 0xe0, 0x0 ;  /* 0x000000000000781c */ /* 0x000fe40000703c20 */
[----:B------:R-:W-:Y:S02]  /*2340*/  LOP3.LUT P1, RZ, R2, 0x7fffff, RZ, 0xc0, !PT ;  /* 0x007fffff02ff7812 */ /* 0x000fe4000782c0ff */
[----:B------:R-:W-:-:S04]  /*2350*/  SEL R3, RZ, 0x1, !P0 ;  /* 0x00000001ff037807 */ /* 0x000fc80004000000 */
[----:B------:R-:W-:-:S04]  /*2360*/  IADD3 R3, PT, PT, -R3, RZ, RZ ;  /* 0x000000ff03037210 */ /* 0x000fc80007ffe1ff */
[----:B------:R-:W-:-:S13]  /*2370*/  ISETP.GE.AND P0, PT, R3, RZ, PT ;  /* 0x000000ff0300720c */ /* 0x000fda0003f06270 */
[----:B------:R-:W-:-:S04]  /*2380*/  @!P0 IADD3 R17, PT, PT, R17, 0x1, RZ ;  /* 0x0000000111118810 */ /* 0x000fc80007ffe0ff */
[----:B------:R-:W-:-:S04]  /*2390*/  @!P1 SHF.L.U32 R17, R17, 0x1, RZ ;  /* 0x0000000111119819 */ /* 0x000fc800000006ff */
[----:B------:R-:W-:Y:S01]  /*23a0*/  LOP3.LUT R2, R17, 0x80000000, R2, 0xf8, !PT ;  /* 0x8000000011027812 */ /* 0x000fe200078ef802 */
[----:B------:R-:W-:Y:S06]  /*23b0*/  BRA `(.L_x_47) ;  /* 0x0000000000047947 */ /* 0x000fec0003800000 */
.L_x_48:
[----:B------:R-:W0:Y:S02]  /*23c0*/  MUFU.RCP R2, R2 ;  /* 0x0000000200027308 */ /* 0x000e240000001000 */
.L_x_47:
[----:B------:R-:W-:Y:S05]  /*23d0*/  BSYNC.RECONVERGENT B1 ;  /* 0x0000000000017941 */ /* 0x000fea0003800200 */
.L_x_45:
[----:B------:R-:W-:Y:S01]  /*23e0*/  HFMA2 R3, -RZ, RZ, 0, 0 ;  /* 0x00000000ff037431 */ /* 0x000fe200000001ff */
[----:B0-----:R-:W-:Y:S02]  /*23f0*/  MOV R11, R2 ;  /* 0x00000002000b7202 */ /* 0x001fe40000000f00 */
[----:B------:R-:W-:-:S04]  /*2400*/  MOV R2, R10 ;  /* 0x0000000a00027202 */ /* 0x000fc80000000f00 */
[----:B------:R-:W-:Y:S05]  /*2410*/  RET.REL.NODEC R2 `(dual_consensus_fisher_kernel) ;  /* 0xffffffd802f87950 */ /* 0x000fea0003c3ffff */
        .weak           $__internal_1_$__cuda_sm20_sqrt_rn_f32_slowpath
        .type           $__internal_1_$__cuda_sm20_sqrt_rn_f32_slowpath,@function
        .size           $__internal_1_$__cuda_sm20_sqrt_rn_f32_slowpath,($__internal_2_$__cuda_sm3x_div_rn_noftz_f32_slowpath - $__internal_1_$__cuda_sm20_sqrt_rn_f32_slowpath)
$__internal_1_$__cuda_sm20_sqrt_rn_f32_slowpath:
[----:B------:R-:W-:-:S13]  /*2420*/  LOP3.LUT P0, RZ, R2, 0x7fffffff, RZ, 0xc0, !PT ;  /* 0x7fffffff02ff7812 */ /* 0x000fda000780c0ff */
[----:B------:R-:W-:Y:S01]  /*2430*/  @!P0 MOV R11, R2 ;  /* 0x00000002000b8202 */ /* 0x000fe20000000f00 */
[----:B------:R-:W-:Y:S06]  /*2440*/  @!P0 BRA `(.L_x_49) ;  /* 0x0000000000408947 */ /* 0x000fec0003800000 */
[----:B------:R-:W-:-:S13]  /*2450*/  FSETP.GEU.FTZ.AND P0, PT, R2, RZ, PT ;  /* 0x000000ff0200720b */ /* 0x000fda0003f1e000 */
[----:B------:R-:W-:Y:S01]  /*2460*/  @!P0 MOV R11, 0x7fffffff ;  /* 0x7fffffff000b8802 */ /* 0x000fe20000000f00 */
[----:B------:R-:W-:Y:S06]  /*2470*/  @!P0 BRA `(.L_x_49) ;  /* 0x0000000000348947 */ /* 0x000fec0003800000 */
[----:B------:R-:W-:-:S13]  /*2480*/  FSETP.GTU.FTZ.AND P0, PT, |R2|, +INF , PT ;  /* 0x7f8000000200780b */ /* 0x000fda0003f1c200 */
[----:B------:R-:W-:Y:S01]  /*2490*/  @P0 FADD.FTZ R11, R2, 1 ;  /* 0x3f800000020b0421 */ /* 0x000fe20000010000 */
[----:B------:R-:W-:Y:S06]  /*24a0*/  @P0 BRA `(.L_x_49) ;  /* 0x0000000000280947 */ /* 0x000fec0003800000 */
[----:B------:R-:W-:-:S13]  /*24b0*/  FSETP.NEU.FTZ.AND P0, PT, |R2|, +INF , PT ;  /* 0x7f8000000200780b */ /* 0x000fda0003f1d200 */
[----:B------:R-:W-:-:S04]  /*24c0*/  @P0 FFMA R17, R2, 1.84467440737095516160e+19, RZ ;  /* 0x5f80000002110823 */ /* 0x000fc800000000ff */
[----:B------:R-:W0:Y:S02]  /*24d0*/  @P0 MUFU.RSQ R16, R17 ;  /* 0x0000001100100308 */ /* 0x000e240000001400 */
[----:B0-----:R-:W-:Y:S01]  /*24e0*/  @P0 FMUL.FTZ R11, R17, R16 ;  /* 0x00000010110b0220 */ /* 0x001fe20000410000 */
[----:B------:R-:W-:-:S03]  /*24f0*/  @P0 FMUL.FTZ R16, R16, 0.5 ;  /* 0x3f00000010100820 */ /* 0x000fc60000410000 */
[----:B------:R-:W-:-:S04]  /*2500*/  @P0 FADD.FTZ R18, -R11, -RZ ;  /* 0x800000ff0b120221 */ /* 0x000fc80000010100 */
[----:B------:R-:W-:-:S04]  /*2510*/  @P0 FFMA R18, R11, R18, R17 ;  /* 0x000000120b120223 */ /* 0x000fc80000000011 */
[----:B------:R-:W-:Y:S01]  /*2520*/  @P0 FFMA R16, R18, R16, R11 ;  /* 0x0000001012100223 */ /* 0x000fe2000000000b */
[----:B------:R-:W-:-:S03]  /*2530*/  @!P0 MOV R11, R2 ;  /* 0x00000002000b8202 */ /* 0x000fc60000000f00 */
[----:B------:R-:W-:-:S07]  /*2540*/  @P0 FMUL.FTZ R11, R16, 2.3283064365386962891e-10 ;  /* 0x2f800000100b0820 */ /* 0x000fce0000410000 */
.L_x_49:
[----:B------:R-:W-:Y:S01]  /*2550*/  MOV R2, R3 ;  /* 0x0000000300027202 */ /* 0x000fe20000000f00 */
[----:B------:R-:W-:-:S04]  /*2560*/  HFMA2 R3, -RZ, RZ, 0, 0 ;  /* 0x00000000ff037431 */ /* 0x000fc800000001ff */
[----:B------:R-:W-:Y:S05]  /*2570*/  RET.REL.NODEC R2 `(dual_consensus_fisher_kernel) ;  /* 0xffffffd802a07950 */ /* 0x000fea0003c3ffff */
        .weak           $__internal_2_$__cuda_sm3x_div_rn_noftz_f32_slowpath
        .type           $__internal_2_$__cuda_sm3x_div_rn_noftz_f32_slowpath,@function
        .size           $__internal_2_$__cuda_sm3x_div_rn_noftz_f32_slowpath,(.L_x_105 - $__internal_2_$__cuda_sm3x_div_rn_noftz_f32_slowpath)
$__internal_2_$__cuda_sm3x_div_rn_noftz_f32_slowpath:
[----:B------:R-:W-:Y:S01]  /*2580*/  SHF.R.U32.HI R16, RZ, 0x17, R2 ;  /* 0x00000017ff107819 */ /* 0x000fe20000011602 */
[----:B------:R-:W-:Y:S01]  /*2590*/  BSSY.RECONVERGENT B1, `(.L_x_50) ;  /* 0x0000062000017945 */ /* 0x000fe20003800200 */
[----:B------:R-:W-:Y:S02]  /*25a0*/  SHF.R.U32.HI R18, RZ, 0x17, R3 ;  /* 0x00000017ff127819 */ /* 0x000fe40000011603 */
[----:B------:R-:W-:Y:S02]  /*25b0*/  LOP3.LUT R16, R16, 0xff, RZ, 0xc0, !PT ;  /* 0x000000ff10107812 */ /* 0x000fe400078ec0ff */
[----:B------:R-:W-:Y:S02]  /*25c0*/  LOP3.LUT R18, R18, 0xff, RZ, 0xc0, !PT ;  /* 0x000000ff12127812 */ /* 0x000fe400078ec0ff */
[----:B------:R-:W-:Y:S02]  /*25d0*/  IADD3 R19, PT, PT, R16, -0x1, RZ ;  /* 0xffffffff10137810 */ /* 0x000fe40007ffe0ff */
[----:B------:R-:W-:-:S02]  /*25e0*/  IADD3 R20, PT, PT, R18, -0x1, RZ ;  /* 0xffffffff12147810 */ /* 0x000fc40007ffe0ff */
[----:B------:R-:W-:-:S04]  /*25f0*/  ISETP.GT.U32.AND P0, PT, R19, 0xfd, PT ;  /* 0x000000fd1300780c */ /* 0x000fc80003f04070 */
[----:B------:R-:W-:-:S13]  /*2600*/  ISETP.GT.U32.OR P0, PT, R20, 0xfd, P0 ;  /* 0x000000fd1400780c */ /* 0x000fda0000704470 */
[----:B------:R-:W-:Y:S01]  /*2610*/  @!P0 MOV R17, RZ ;  /* 0x000000ff00118202 */ /* 0x000fe20000000f00 */
[----:B------:R-:W-:Y:S06]  /*2620*/  @!P0 BRA `(.L_x_51) ;  /* 0x00000000005c8947 */ /* 0x000fec0003800000 */
[----:B------:R-:W-:Y:S02]  /*2630*/  FSETP.GTU.FTZ.AND P0, PT, |R3|, +INF , PT ;  /* 0x7f8000000300780b */ /* 0x000fe40003f1c200 */
[----:B------:R-:W-:-:S04]  /*2640*/  FSETP.GTU.FTZ.AND P1, PT, |R2|, +INF , PT ;  /* 0x7f8000000200780b */ /* 0x000fc80003f3c200 */
[----:B------:R-:W-:-:S13]  /*2650*/  PLOP3.LUT P0, PT, P0, P1, PT, 0xf8, 0x8f ;  /* 0x00000000008f781c */ /* 0x000fda0000703f70 */
[----:B------:R-:W-:Y:S05]  /*2660*/  @P0 BRA `(.L_x_52) ;  /* 0x00000004004c0947 */ /* 0x000fea0003800000 */
[----:B------:R-:W-:-:S13]  /*2670*/  LOP3.LUT P0, RZ, R2, 0x7fffffff, R3, 0xc8, !PT ;  /* 0x7fffffff02ff7812 */ /* 0x000fda000780c803 */
[----:B------:R-:W-:Y:S05]  /*2680*/  @!P0 BRA `(.L_x_53) ;  /* 0x00000004003c8947 */ /* 0x000fea0003800000 */
[C---:B------:R-:W-:Y:S02]  /*2690*/  FSETP.NEU.FTZ.AND P2, PT, |R3|.reuse, +INF , PT ;  /* 0x7f8000000300780b */ /* 0x040fe40003f5d200 */
[----:B------:R-:W-:Y:S02]  /*26a0*/  FSETP.NEU.FTZ.AND P1, PT, |R2|, +INF , PT ;  /* 0x7f8000000200780b */ /* 0x000fe40003f3d200 */
[----:B------:R-:W-:-:S11]  /*26b0*/  FSETP.NEU.FTZ.AND P0, PT, |R3|, +INF , PT ;  /* 0x7f8000000300780b */ /* 0x000fd60003f1d200 */
[----:B------:R-:W-:Y:S05]  /*26c0*/  @!P1 BRA !P2, `(.L_x_53) ;  /* 0x00000004002c9947 */ /* 0x000fea0005000000 */
[----:B------:R-:W-:-:S04]  /*26d0*/  LOP3.LUT P2, RZ, R3, 0x7fffffff, RZ, 0xc0, !PT ;  /* 0x7fffffff03ff7812 */ /* 0x000fc8000784c0ff */
[----:B------:R-:W-:-:S13]  /*26e0*/  PLOP3.LUT P1, PT, P1, P2, PT, 0x2f, 0xf2 ;  /* 0x0000000000f2781c */ /* 0x000fda0000f24577 */
[----:B------:R-:W-:Y:S05]  /*26f0*/  @P1 BRA `(.L_x_54) ;  /* 0x0000000400181947 */ /* 0x000fea0003800000 */
[----:B------:R-:W-:-:S04]  /*2700*/  LOP3.LUT P1, RZ, R2, 0x7fffffff, RZ, 0xc0, !PT ;  /* 0x7fffffff02ff7812 */ /* 0x000fc8000782c0ff */
[----:B------:R-:W-:-:S13]  /*2710*/  PLOP3.LUT P0, PT, P0, P1, PT, 0x2f, 0xf2 ;  /* 0x0000000000f2781c */ /* 0x000fda0000702577 */
[----:B------:R-:W-:Y:S05]  /*2720*/  @P0 BRA `(.L_x_55) ;  /* 0x0000000400000947 */ /* 0x000fea0003800000 */
[----:B------:R-:W-:Y:S02]  /*2730*/  ISETP.GE.AND P0, PT, R20, RZ, PT ;  /* 0x000000ff1400720c */ /* 0x000fe40003f06270 */
[----:B------:R-:W-:-:S11]  /*2740*/  ISETP.GE.AND P1, PT, R19, RZ, PT ;  /* 0x000000ff1300720c */ /* 0x000fd60003f26270 */
[----:B------:R-:W-:Y:S01]  /*2750*/  @P0 MOV R17, RZ ;  /* 0x000000ff00110202 */ /* 0x000fe20000000f00 */
[----:B------:R-:W-:Y:S01]  /*2760*/  @!P0 FFMA R3, R3, 1.84467440737095516160e+19, RZ ;  /* 0x5f80000003038823 */ /* 0x000fe200000000ff */
[----:B------:R-:W-:Y:S01]  /*2770*/  @!P0 MOV R17, 0xffffffc0 ;  /* 0xffffffc000118802 */ /* 0x000fe20000000f00 */
[----:B------:R-:W-:-:S03]  /*2780*/  @!P1 FFMA R2, R2, 1.84467440737095516160e+19, RZ ;  /* 0x5f80000002029823 */ /* 0x000fc600000000ff */
[----:B------:R-:W-:-:S07]  /*2790*/  @!P1 IADD3 R17, PT, PT, R17, 0x40, RZ ;  /* 0x0000004011119810 */ /* 0x000fce0007ffe0ff */
.L_x_51:
[----:B------:R-:W-:Y:S01]  /*27a0*/  IADD3 R18, PT, PT, R18, -0x7f, RZ ;  /* 0xffffff8112127810 */ /* 0x000fe20007ffe0ff */
[----:B------:R-:W-:Y:S01]  /*27b0*/  BSSY.RECONVERGENT B2, `(.L_x_56) ;  /* 0x0000036000027945 */ /* 0x000fe20003800200 */
[----:B------:R-:W-:Y:S02]  /*27c0*/  LEA R19, R16, 0xc0800000, 0x17 ;  /* 0xc080000010137811 */ /* 0x000fe400078eb8ff */
[C---:B------:R-:W-:Y:S02]  /*27d0*/  IADD3 R16, PT, PT, R18.reuse, 0x7f, -R16 ;  /* 0x0000007f12107810 */ /* 0x040fe40007ffe810 */
[----:B------:R-:W-:Y:S01]  /*27e0*/  IADD3 R19, PT, PT, -R19, R2, RZ ;  /* 0x0000000213137210 */ /* 0x000fe20007ffe1ff */
[----:B------:R-:W-:Y:S01]  /*27f0*/  IMAD R2, R18, -0x800000, R3 ;  /* 0xff80000012027824 */ /* 0x000fe200078e0203 */
[----:B------:R-:W-:Y:S02]  /*2800*/  IADD3 R17, PT, PT, R16, R17, RZ ;  /* 0x0000001110117210 */ /* 0x000fe40007ffe0ff */
[----:B------:R0:W1:Y:S02]  /*2810*/  MUFU.RCP R16, R19 ;  /* 0x0000001300107308 */ /* 0x0000640000001000 */
[----:B0-----:R-:W-:-:S04]  /*2820*/  FADD.FTZ R19, -R19, -RZ ;  /* 0x800000ff13137221 */ /* 0x001fc80000010100 */
[----:B-1----:R-:W-:-:S04]  /*2830*/  FFMA R3, R16, R19, 1 ;  /* 0x3f80000010037423 */ /* 0x002fc80000000013 */
[----:B------:R-:W-:-:S04]  /*2840*/  FFMA R16, R16, R3, R16 ;  /* 0x0000000310107223 */ /* 0x000fc80000000010 */
[----:B------:R-:W-:-:S04]  /*2850*/  FFMA R3, R2, R16, RZ ;  /* 0x0000001002037223 */ /* 0x000fc800000000ff */
[----:B------:R-:W-:-:S04]  /*2860*/  FFMA R18, R19, R3, R2 ;  /* 0x0000000313127223 */ /* 0x000fc80000000002 */
[----:B------:R-:W-:-:S04]  /*2870*/  FFMA R3, R16, R18, R3 ;  /* 0x0000001210037223 */ /* 0x000fc80000000003 */
[----:B------:R-:W-:-:S04]  /*2880*/  FFMA R19, R19, R3, R2 ;  /* 0x0000000313137223 */ /* 0x000fc80000000002 */
[----:B------:R-:W-:-:S05]  /*2890*/  FFMA R2, R16, R19, R3 ;  /* 0x0000001310027223 */ /* 0x000fca0000000003 */
[----:B------:R-:W-:-:S04]  /*28a0*/  SHF.R.U32.HI R18, RZ, 0x17, R2 ;  /* 0x00000017ff127819 */ /* 0x000fc80000011602 */
[----:B------:R-:W-:-:S04]  /*28b0*/  LOP3.LUT R18, R18, 0xff, RZ, 0xc0, !PT ;  /* 0x000000ff12127812 */ /* 0x000fc800078ec0ff */
[----:B------:R-:W-:-:S04]  /*28c0*/  IADD3 R18, PT, PT, R18, R17, RZ ;  /* 0x0000001112127210 */ /* 0x000fc80007ffe0ff */
[----:B------:R-:W-:-:S04]  /*28d0*/  IADD3 R20, PT, PT, R18, -0x1, RZ ;  /* 0xffffffff12147810 */ /* 0x000fc80007ffe0ff */
[----:B------:R-:W-:-:S13]  /*28e0*/  ISETP.GE.U32.AND P0, PT, R20, 0xfe, PT ;  /* 0x000000fe1400780c */ /* 0x000fda0003f06070 */
[----:B------:R-:W-:Y:S05]  /*28f0*/  @!P0 BRA `(.L_x_57) ;  /* 0x0000000000808947 */ /* 0x000fea0003800000 */
[----:B------:R-:W-:-:S13]  /*2900*/  ISETP.GT.AND P0, PT, R18, 0xfe, PT ;  /* 0x000000fe1200780c */ /* 0x000fda0003f04270 */
[----:B------:R-:W-:Y:S05]  /*2910*/  @P0 BRA `(.L_x_58) ;  /* 0x00000000006c0947 */ /* 0x000fea0003800000 */
[----:B------:R-:W-:-:S13]  /*2920*/  ISETP.GE.AND P0, PT, R18, 0x1, PT ;  /* 0x000000011200780c */ /* 0x000fda0003f06270 */
[----:B------:R-:W-:Y:S05]  /*2930*/  @P0 BRA `(.L_x_59) ;  /* 0x0000000000740947 */ /* 0x000fea0003800000 */
[----:B------:R-:W-:Y:S02]  /*2940*/  ISETP.GE.AND P0, PT, R18, -0x18, PT ;  /* 0xffffffe81200780c */ /* 0x000fe40003f06270 */
[----:B------:R-:W-:-:S11]  /*2950*/  LOP3.LUT R2, R2, 0x80000000, RZ, 0xc0, !PT ;  /* 0x8000000002027812 */ /* 0x000fd600078ec0ff */
[----:B------:R-:W-:Y:S05]  /*2960*/  @!P0 BRA `(.L_x_59) ;  /* 0x0000000000688947 */ /* 0x000fea0003800000 */
[CCC-:B------:R-:W-:Y:S01]  /*2970*/  FFMA.RP R20, R16.reuse, R19.reuse, R3.reuse ;  /* 0x0000001310147223 */ /* 0x1c0fe20000008003 */
[CCC-:B------:R-:W-:Y:S01]  /*2980*/  FFMA.RM R17, R16.reuse, R19.reuse, R3.reuse ;  /* 0x0000001310117223 */ /* 0x1c0fe20000004003 */
[----:B------:R-:W-:Y:S01]  /*2990*/  FFMA.RZ R3, R16, R19, R3 ;  /* 0x0000001310037223 */ /* 0x000fe2000000c003 */
[C---:B------:R-:W-:Y:S02]  /*29a0*/  IADD3 R16, PT, PT, R18.reuse, 0x20, RZ ;  /* 0x0000002012107810 */ /* 0x040fe40007ffe0ff */
[C---:B------:R-:W-:Y:S02]  /*29b0*/  ISETP.NE.AND P2, PT, R18.reuse, RZ, PT ;  /* 0x000000ff1200720c */ /* 0x040fe40003f45270 */
[----:B------:R-:W-:Y:S02]  /*29c0*/  LOP3.LUT R3, R3, 0x7fffff, RZ, 0xc0, !PT ;  /* 0x007fffff03037812 */ /* 0x000fe400078ec0ff */
[----:B------:R-:W-:Y:S02]  /*29d0*/  ISETP.NE.AND P1, PT, R18, RZ, PT ;  /* 0x000000ff1200720c */ /* 0x000fe40003f25270 */
[----:B------:R-:W-:-:S02]  /*29e0*/  LOP3.LUT R3, R3, 0x800000, RZ, 0xfc, !PT ;  /* 0x0080000003037812 */ /* 0x000fc400078efcff */
[----:B------:R-:W-:Y:S02]  /*29f0*/  IADD3 R18, PT, PT, -R18, RZ, RZ ;  /* 0x000000ff12127210 */ /* 0x000fe40007ffe1ff */
[----:B------:R-:W-:Y:S02]  /*2a00*/  SHF.L.U32 R16, R3, R16, RZ ;  /* 0x0000001003107219 */ /* 0x000fe400000006ff */
[----:B------:R-:W-:Y:S02]  /*2a10*/  FSETP.NEU.FTZ.AND P0, PT, R20, R17, PT ;  /* 0x000000111400720b */ /* 0x000fe40003f1d000 */
[----:B------:R-:W-:Y:S02]  /*2a20*/  ISETP.NE.AND P1, PT, R16, RZ, P1 ;  /* 0x000000ff1000720c */ /* 0x000fe40000f25270 */
[----:B------:R-:W-:Y:S02]  /*2a30*/  SEL R16, R18, RZ, P2 ;  /* 0x000000ff12107207 */ /* 0x000fe40001000000 */
[----:B------:R-:W-:-:S02]  /*2a40*/  PLOP3.LUT P0, PT, P0, P1, PT, 0xf8, 0x8f ;  /* 0x00000000008f781c */ /* 0x000fc40000703f70 */
[----:B------:R-:W-:Y:S02]  /*2a50*/  SHF.R.U32.HI R16, RZ, R16, R3 ;  /* 0x00000010ff107219 */ /* 0x000fe40000011603 */
[----:B------:R-:W-:Y:S02]  /*2a60*/  SEL R17, RZ, 0x1, !P0 ;  /* 0x00000001ff117807 */ /* 0x000fe40004000000 */
[----:B------:R-:W-:-:S04]  /*2a70*/  SHF.R.U32.HI R3, RZ, 0x1, R16 ;  /* 0x00000001ff037819 */ /* 0x000fc80000011610 */
[----:B------:R-:W-:-:S04]  /*2a80*/  LOP3.LUT R17, R17, 0x1, R3, 0xf8, !PT ;  /* 0x0000000111117812 */ /* 0x000fc800078ef803 */
[----:B------:R-:W-:-:S04]  /*2a90*/  LOP3.LUT R17, R17, R16, RZ, 0xc0, !PT ;  /* 0x0000001011117212 */ /* 0x000fc800078ec0ff */
[----:B------:R-:W-:-:S04]  /*2aa0*/  IADD3 R17, PT, PT, R3, R17, RZ ;  /* 0x0000001103117210 */ /* 0x000fc80007ffe0ff */
[----:B------:R-:W-:Y:S01]  /*2ab0*/  LOP3.LUT R2, R17, R2, RZ, 0xfc, !PT ;  /* 0x0000000211027212 */ /* 0x000fe200078efcff */
[----:B------:R-:W-:Y:S06]  /*2ac0*/  BRA `(.L_x_59) ;  /* 0x0000000000107947 */ /* 0x000fec0003800000 */
.L_x_58:
[----:B------:R-:W-:-:S04]  /*2ad0*/  LOP3.LUT R2, R2, 0x80000000, RZ, 0xc0, !PT ;  /* 0x8000000002027812 */ /* 0x000fc800078ec0ff */
[----:B------:R-:W-:Y:S01]  /*2ae0*/  LOP3.LUT R2, R2, 0x7f800000, RZ, 0xfc, !PT ;  /* 0x7f80000002027812 */ /* 0x000fe200078efcff */
[----:B------:R-:W-:Y:S06]  /*2af0*/  BRA `(.L_x_59) ;  /* 0x0000000000047947 */ /* 0x000fec0003800000 */
.L_x_57:
[----:B------:R-:W-:-:S07]  /*2b00*/  LEA R2, R17, R2, 0x17 ;  /* 0x0000000211027211 */ /* 0x000fce00078eb8ff */
.L_x_59:
[----:B------:R-:W-:Y:S05]  /*2b10*/  BSYNC.RECONVERGENT B2 ;  /* 0x0000000000027941 */ /* 0x000fea0003800200 */
.L_x_56:
[----:B------:R-:W-:Y:S05]  /*2b20*/  BRA `(.L_x_60) ;  /* 0x0000000000207947 */ /* 0x000fea0003800000 */
.L_x_55:
[----:B------:R-:W-:-:S04]  /*2b30*/  LOP3.LUT R2, R2, 0x80000000, R3, 0x48, !PT ;  /* 0x8000000002027812 */ /* 0x000fc800078e4803 */
[----:B------:R-:W-:Y:S01]  /*2b40*/  LOP3.LUT R2, R2, 0x7f800000, RZ, 0xfc, !PT ;  /* 0x7f80000002027812 */ /* 0x000fe200078efcff */
[----:B------:R-:W-:Y:S06]  /*2b50*/  BRA `(.L_x_60) ;  /* 0x0000000000147947 */ /* 0x000fec0003800000 */
.L_x_54:
[----:B------:R-:W-:Y:S01]  /*2b60*/  LOP3.LUT R2, R2, 0x80000000, R3, 0x48, !PT ;  /* 0x8000000002027812 */ /* 0x000fe200078e4803 */
[----:B------:R-:W-:Y:S06]  /*2b70*/  BRA `(.L_x_60) ;  /* 0x00000000000c7947 */ /* 0x000fec0003800000 */
.L_x_53:
[----:B------:R-:W0:Y:S01]  /*2b80*/  MUFU.RSQ R2, -QNAN ;  /* 0xffc0000000027908 */ /* 0x000e220000001400 */
[----:B------:R-:W-:Y:S05]  /*2b90*/  BRA `(.L_x_60) ;  /* 0x0000000000047947 */ /* 0x000fea0003800000 */
.L_x_52:
[----:B------:R-:W-:-:S07]  /*2ba0*/  FADD.FTZ R2, R3, R2 ;  /* 0x0000000203027221 */ /* 0x000fce0000010000 */
.L_x_60:
[----:B------:R-:W-:Y:S05]  /*2bb0*/  BSYNC.RECONVERGENT B1 ;  /* 0x0000000000017941 */ /* 0x000fea0003800200 */
.L_x_50:
[----:B------:R-:W-:Y:S01]  /*2bc0*/  HFMA2 R3, -RZ, RZ, 0, 0 ;  /* 0x00000000ff037431 */ /* 0x000fe200000001ff */
[----:B0-----:R-:W-:Y:S02]  /*2bd0*/  MOV R16, R2 ;  /* 0x0000000200107202 */ /* 0x001fe40000000f00 */
[----:B------:R-:W-:-:S04]  /*2be0*/  MOV R2, R11 ;  /* 0x0000000b00027202 */ /* 0x000fc80000000f00 */
[----:B------:R-:W-:Y:S05]  /*2bf0*/  RET.REL.NODEC R2 `(dual_consensus_fisher_kernel) ;  /* 0xffffffd402007950 */ /* 0x000fea0003c3ffff */
.L_x_61:
[----:B------:R-:W-:-:S00]  /*2c00*/  BRA `(.L_x_61) ;  /* 0xfffffffc00fc7947 */ /* 0x000fc0000383ffff */
[----:B------:R-:W-:-:S00]  /*2c10*/  NOP ;  /* 0x0000000000007918 */ /* 0x000fc00000000000 */
        /* <DEDUP_REMOVED lines=14> */
.L_x_105:


//--------------------- .text.sign_ef_consensus_kernel --------------------------
	.section	.text.sign_ef_consensus_kernel,"ax",@progbits
	.align	128
        .global         sign_ef_consensus_kernel
        .type           sign_ef_consensus_kernel,@function
        .size           sign_ef_consensus_kernel,(.L_x_108 - sign_ef_consensus_kernel)
        .other          sign_ef_consensus_kernel,@"STO_CUDA_ENTRY STV_DEFAULT"
sign_ef_consensus_kernel:
.text.sign_ef_consensus_kernel:
[----:B------:R-:W-:Y:S01]  /*0000*/  LDC R1, c[0x0][0x37c] ;  /* 0x0000df00ff017b82 */ /* 0x000fe20000000800 */
[----:B------:R-:W0:Y:S07]  /*0010*/  S2R R14, SR_TID.X ;  /* 0x00000000000e7919 */ /* 0x000e2e0000002100 */
[----:B------:R-:W0:Y:S01]  /*0020*/  S2UR UR4, SR_CTAID.X ;  /* 0x00000000000479c3 */ /* 0x000e220000002500 */
[----:B------:R-:W1:Y:S07]  /*0030*/  LDCU UR5, c[0x0][0x3a8] ;  /* 0x00007500ff0577ac */ /* 0x000e6e0008000800 */
[----:B------:R-:W0:Y:S02]  /*0040*/  LDC R19, c[0x0][0x360] ;  /* 0x0000d800ff137b82 */ /* 0x000e240000000800 */
[----:B0-----:R-:W-:-:S05]  /*0050*/  IMAD R14, R19, UR4, R14 ;  /* 0x00000004130e7c24 */ /* 0x001fca000f8e020e */
[----:B-1----:R-:W-:-:S13]  /*0060*/  ISETP.GE.U32.AND P0, PT, R14, UR5, PT ;  /* 0x000000050e007c0c */ /* 0x002fda000bf06070 */
[----:B------:R-:W-:Y:S05]  /*0070*/  @P0 EXIT ;  /* 0x000000000000094d */ /* 0x000fea0003800000 */
[----:B------:R-:W0:Y:S01]  /*0080*/  LDC R0, c[0x0][0x3ac] ;  /* 0x0000eb00ff007b82 */ /* 0x000e220000000800 */
[----:B------:R-:W1:Y:S02]  /*0090*/  LDCU UR4, c[0x0][0x370] ;  /* 0x00006e00ff0477ac */ /* 0x000e640008000800 */
[----:B-1----:R-:W-:Y:S01]  /*00a0*/  IMAD R19, R19, UR4, RZ ;  /* 0x0000000413137c24 */ /* 0x002fe2000f8e02ff */
[----:B0-----:R-:W-:-:S04]  /*00b0*/  FMNMX R0, R0, 9.9999999392252902908e-09, !PT ;  /* 0x322bcc7700007809 */ /* 0x001fc80007800000 */
[----:B------:R-:W-:-:S04]  /*00c0*/  IADD3 R2, PT, PT, R0, 0x1800000, RZ ;  /* 0x0180000000027810 */ /* 0x000fc80007ffe0ff */
[----:B------:R-:W-:-:S04]  /*00d0*/  LOP3.LUT R2, R2, 0x7f800000, RZ, 0xc0, !PT ;  /* 0x7f80000002027812 */ /* 0x000fc800078ec0ff */
[----:B------:R-:W-:-:S13]  /*00e0*/  ISETP.GT.U32.AND P0, PT, R2, 0x1ffffff, PT ;  /* 0x01ffffff0200780c */ /* 0x000fda0003f04070 */
[----:B------:R-:W-:Y:S05]  /*00f0*/  @P0 BRA `(.L_x_62) ;  /* 0x00000000000c0947 */ /* 0x000fea0003800000 */
[----:B------:R-:W-:-:S07]  /*0100*/  MOV R2, 0x120 ;  /* 0x0000012000027802 */ /* 0x000fce0000000f00 */
[----:B------:R-:W-:Y:S05]  /*0110*/  CALL.REL.NOINC `($__internal_3_$__cuda_sm20_rcp_rn_f32_slowpath) ;  /* 0x0000000c00bc7944 */ /* 0x000fea0003c00000 */
[----:B------:R-:W-:Y:S05]  /*0120*/  BRA `(.L_x_63) ;  /* 0x0000000000107947 */ /* 0x000fea0003800000 */
.L_x_62:
[----:B------:R-:W0:Y:S02]  /*0130*/  MUFU.RCP R17, R0 ;  /* 0x0000000000117308 */ /* 0x000e240000001000 */
[----:B0-----:R-:W-:-:S04]  /*0140*/  FFMA R2, R0, R17, -1 ;  /* 0xbf80000000027423 */ /* 0x001fc80000000011 */
[----:B------:R-:W-:-:S04]  /*0150*/  FADD.FTZ R2, -R2, -RZ ;  /* 0x800000ff02027221 */ /* 0x000fc80000010100 */
[----:B------:R-:W-:-:S07]  /*0160*/  FFMA R17, R17, R2, R17 ;  /* 0x0000000211117223 */ /* 0x000fce0000000011 */
.L_x_63:
[----:B------:R-:W0:Y:S01]  /*0170*/  LDC R18, c[0x0][0x3ac] ;  /* 0x0000eb00ff127b82 */ /* 0x000e220000000800 */
[----:B------:R-:W1:Y:S01]  /*0180*/  LDCU.64 UR4, c[0x0][0x358] ;  /* 0x00006b00ff0477ac */ /* 0x000e620008000a00 */
[----:B------:R-:W2:Y:S06]  /*0190*/  LDCU UR11, c[0x0][0x3ac] ;  /* 0x00007580ff0b77ac */ /* 0x000eac0008000800 */
[----:B------:R-:W3:Y:S01]  /*01a0*/  LDC R21, c[0x0][0x3b8] ;  /* 0x0000ee00ff157b82 */ /* 0x000ee20000000800 */
[----:B------:R-:W4:Y:S01]  /*01b0*/  LDCU UR9, c[0x0][0x3b8] ;  /* 0x00007700ff0977ac */ /* 0x000f220008000800 */
[----:B------:R-:W0:Y:S06]  /*01c0*/  LDCU UR10, c[0x0][0x3b4] ;  /* 0x00007680ff0a77ac */ /* 0x000e2c0008000800 */
[----:B------:R-:W5:Y:S01]  /*01d0*/  LDC R20, c[0x0][0x3b4] ;  /* 0x0000ed00ff147b82 */ /* 0x000f620000000800 */
[----:B------:R-:W0:Y:S01]  /*01e0*/  LDCU UR12, c[0x0][0x3a8] ;  /* 0x00007500ff0c77ac */ /* 0x000e220008000800 */
[----:B------:R-:W0:Y:S06]  /*01f0*/  LDCU UR6, c[0x0][0x3b0] ;  /* 0x00007600ff0677ac */ /* 0x000e2c0008000800 */
[----:B------:R-:W1:Y:S01]  /*0200*/  LDC.64 R26, c[0x0][0x390] ;  /* 0x0000e400ff1a7b82 */ /* 0x000e620000000a00 */
[----:B0-----:R-:W-:Y:S01]  /*0210*/  FMUL R18, R18, 6 ;  /* 0x40c0000012127820 */ /* 0x001fe20000400000 */
[----:B------:R-:W0:Y:S04]  /*0220*/  LDCU UR7, c[0x0][0x3bc] ;  /* 0x00007780ff0777ac */ /* 0x000e280008000800 */
[----:B------:R-:W-:Y:S01]  /*0230*/  FMNMX R18, R18, 9.9999999392252902908e-09, !PT ;  /* 0x322bcc7712127809 */ /* 0x000fe20007800000 */
[----:B------:R-:W0:Y:S01]  /*0240*/  LDCU UR8, c[0x0][0x3c0] ;  /* 0x00007800ff0877ac */ /* 0x000e220008000800 */
[----:B------:R-:W0:Y:S01]  /*0250*/  LDC.64 R24, c[0x0][0x398] ;  /* 0x0000e600ff187b82 */ /* 0x000e220000000a00 */
[----:B---3--:R-:W-:-:S07]  /*0260*/  FADD R21, -R21, 1 ;  /* 0x3f80000015157421 */ /* 0x008fce0000000100 */
[----:B------:R-:W3:Y:S01]  /*0270*/  LDC.64 R22, c[0x0][0x3a0] ;  /* 0x0000e800ff167b82 */ /* 0x000ee20000000a00 */
[----:B-----5:R-:W-:-:S07]  /*0280*/  FADD R20, -R20, 1 ;  /* 0x3f80000014147421 */ /* 0x020fce0000000100 */
[----:B--2-4-:R-:W0:Y:S02]  /*0290*/  LDC.64 R28, c[0x0][0x380] ;  /* 0x0000e000ff1c7b82 */ /* 0x014e240000000a00 */
.L_x_86:
[----:B------:R-:W2:Y:S01]  /*02a0*/  LDC.64 R4, c[0x0][0x388] ;  /* 0x0000e200ff047b82 */ /* 0x000ea20000000a00 */
[----:B0-----:R-:W-:-:S06]  /*02b0*/  IMAD.WIDE.U32 R2, R14, 0x4, R28 ;  /* 0x000000040e027825 */ /* 0x001fcc00078e001c */
[----:B-1----:R-:W4:Y:S01]  /*02c0*/  LDG.E.CONSTANT R2, desc[UR4][R2.64] ;  /* 0x0000000402027981 */ /* 0x002f22000c1e9900 */
[----:B--2---:R-:W-:-:S05]  /*02d0*/  IMAD.WIDE.U32 R4, R14, 0x4, R4 ;  /* 0x000000040e047825 */ /* 0x004fca00078e0004 */
[----:B------:R-:W2:Y:S01]  /*02e0*/  LDG.E R0, desc[UR4][R4.64] ;  /* 0x0000000404007981 */ /* 0x000ea2000c1e1900 */
[----:B------:R-:W-:Y:S01]  /*02f0*/  BSSY.RECONVERGENT B0, `(.L_x_64) ;  /* 0x0000011000007945 */ /* 0x000fe20003800200 */
[----:B----4-:R-:W-:-:S04]  /*0300*/  FMUL R7, R2, 0.019999980926513671875 ;  /* 0x3ca3d70002077820 */ /* 0x010fc80000400000 */
[----:B------:R-:W-:-:S04]  /*0310*/  FMUL R7, R2, R7 ;  /* 0x0000000702077220 */ /* 0x000fc80000400000 */
[----:B--2---:R-:W-:-:S04]  /*0320*/  FFMA R7, R0, 0.98000001907348632812, R7 ;  /* 0x3f7ae14800077823 */ /* 0x004fc80000000007 */
[----:B------:R0:W1:Y:S01]  /*0330*/  MUFU.RSQ R6, R7 ;  /* 0x0000000700067308 */ /* 0x0000620000001400 */
[----:B------:R0:W-:Y:S01]  /*0340*/  STG.E desc[UR4][R4.64], R7 ;  /* 0x0000000704007986 */ /* 0x0001e2000c101904 */
[----:B------:R-:W-:-:S04]  /*0350*/  IADD3 R0, PT, PT, R7, -0xd000000, RZ ;  /* 0xf300000007007810 */ /* 0x000fc80007ffe0ff */
[----:B------:R-:W-:-:S13]  /*0360*/  ISETP.GT.U32.AND P0, PT, R0, 0x727fffff, PT ;  /* 0x727fffff0000780c */ /* 0x000fda0003f04070 */
[----:B01----:R-:W-:Y:S05]  /*0370*/  @!P0 BRA `(.L_x_65) ;  /* 0x0000000000108947 */ /* 0x003fea0003800000 */
[----:B------:R-:W-:Y:S02]  /*0380*/  MOV R0, R7 ;  /* 0x0000000700007202 */ /* 0x000fe40000000f00 */
[----:B------:R-:W-:-:S07]  /*0390*/  MOV R4, 0x3b0 ;  /* 0x000003b000047802 */ /* 0x000fce0000000f00 */
[----:B---3--:R-:W-:Y:S05]  /*03a0*/  CALL.REL.NOINC `($__internal_4_$__cuda_sm20_sqrt_rn_f32_slowpath) ;  /* 0x0000000c00e87944 */ /* 0x008fea0003c00000 */
[----:B------:R-:W-:Y:S05]  /*03b0*/  BRA `(.L_x_66) ;  /* 0x0000000000107947 */ /* 0x000fea0003800000 */
.L_x_65:
[----:B------:R-:W-:Y:S01]  /*03c0*/  FMUL.FTZ R0, R7, R6 ;  /* 0x0000000607007220 */ /* 0x000fe20000410000 */
[----:B------:R-:W-:-:S03]  /*03d0*/  FMUL.FTZ R4, R6, 0.5 ;  /* 0x3f00000006047820 */ /* 0x000fc60000410000 */
[----:B------:R-:W-:-:S04]  /*03e0*/  FFMA R3, -R0, R0, R7 ;  /* 0x0000000000037223 */ /* 0x000fc80000000107 */
[----:B------:R-:W-:-:S07]  /*03f0*/  FFMA R0, R3, R4, R0 ;  /* 0x0000000403007223 */ /* 0x000fce0000000000 */
.L_x_66:
[----:B------:R-:W-:Y:S05]  /*0400*/  BSYNC.RECONVERGENT B0 ;  /* 0x0000000000007941 */ /* 0x000fea0003800200 */
.L_x_64:
        /* <DEDUP_REMOVED lines=10> */
[----:B------:R-:W-:Y:S01]  /*04b0*/  IMAD.MOV.U32 R0, RZ, RZ, R5 ;  /* 0x000000ffff007224 */ /* 0x000fe200078e0005 */
[----:B------:R-:W-:-:S07]  /*04c0*/  MOV R4, 0x4e0 ;  /* 0x000004e000047802 */ /* 0x000fce0000000f00 */
[----:B---3--:R-:W-:Y:S05]  /*04d0*/  CALL.REL.NOINC `($__internal_5_$__cuda_sm3x_div_rn_noftz_f32_slowpath) ;  /* 0x0000000c00f47944 */ /* 0x008fea0003c00000 */
[----:B------:R-:W-:-:S07]  /*04e0*/  MOV R7, R0 ;  /* 0x0000000000077202 */ /* 0x000fce0000000f00 */
.L_x_68:
[----:B------:R-:W-:Y:S05]  /*04f0*/  BSYNC.RECONVERGENT B0 ;  /* 0x0000000000007941 */ /* 0x000fea0003800200 */
.L_x_67:
[----:B------:R-:W-:-:S05]  /*0500*/  IMAD.WIDE.U32 R10, R14, 0x4, R26 ;  /* 0x000000040e0a7825 */ /* 0x000fca00078e001a */
[----:B------:R-:W2:Y:S01]  /*0510*/  LDG.E R12, desc[UR4][R10.64] ;  /* 0x000000040a0c7981 */ /* 0x000ea2000c1e1900 */
[----:B------:R-:W-:Y:S01]  /*0520*/  HFMA2 R15, -RZ, RZ, 1.875, 0 ;  /* 0x3f800000ff0f7431 */ /* 0x000fe200000001ff */
[----:B------:R-:W0:Y:S01]  /*0530*/  MUFU.RCP R5, R18 ;  /* 0x0000001200057308 */ /* 0x000e220000001000 */
[----:B------:R-:W-:Y:S01]  /*0540*/  BSSY.RECONVERGENT B0, `(.L_x_69) ;  /* 0x0000011000007945 */ /* 0x000fe20003800200 */
[----:B0-----:R-:W-:-:S04]  /*0550*/  FFMA R2, -R18, R5, 1 ;  /* 0x3f80000012027423 */ /* 0x001fc80000000105 */
[----:B------:R-:W-:Y:S01]  /*0560*/  FFMA R2, R5, R2, R5 ;  /* 0x0000000205027223 */ /* 0x000fe20000000005 */
[----:B--2---:R-:W-:-:S05]  /*0570*/  FFMA R0, R12, R17, R7 ;  /* 0x000000110c007223 */ /* 0x004fca0000000007 */
[----:B------:R-:W-:Y:S01]  /*0580*/  LOP3.LUT R15, R15, 0x80000000, R0, 0xb8, !PT ;  /* 0x800000000f0f7812 */ /* 0x000fe200078eb800 */
[----:B------:R-:W-:-:S04]  /*0590*/  FFMA R0, -R7, UR11, R12 ;  /* 0x0000000b07007c23 */ /* 0x000fc8000800010c */
[----:B------:R-:W-:-:S04]  /*05a0*/  FMUL R15, R15, -UR11 ;  /* 0x8000000b0f0f7c20 */ /* 0x000fc80008400000 */
[----:B------:R-:W-:-:S04]  /*05b0*/  FADD R3, R0, -R15 ;  /* 0x8000000f00037221 */ /* 0x000fc80000000000 */
[----:B------:R-:W0:Y:S01]  /*05c0*/  FCHK P0, |R3|, R18 ;  /* 0x0000001203007302 */ /* 0x000e220000000200 */
[----:B------:R-:W-:-:S04]  /*05d0*/  FFMA R5, |R3|, R2, RZ ;  /* 0x0000000203057223 */ /* 0x000fc800000002ff */
[----:B------:R-:W-:-:S04]  /*05e0*/  FFMA R0, -R18, R5, |R3| ;  /* 0x0000000512007223 */ /* 0x000fc80000000503 */
[----:B------:R-:W-:Y:S01]  /*05f0*/  FFMA R0, R2, R0, R5 ;  /* 0x0000000002007223 */ /* 0x000fe20000000005 */
[----:B0-----:R-:W-:Y:S06]  /*0600*/  @!P0 BRA `(.L_x_70) ;  /* 0x0000000000108947 */ /* 0x001fec0003800000 */
[----:B------:R-:W-:Y:S01]  /*0610*/  FADD R2, |R3|, -RZ ;  /* 0x800000ff03027221 */ /* 0x000fe20000000200 */
[----:B------:R-:W-:Y:S02]  /*0620*/  MOV R0, R18 ;  /* 0x0000001200007202 */ /* 0x000fe40000000f00 */
[----:B------:R-:W-:-:S07]  /*0630*/  MOV R4, 0x650 ;  /* 0x0000065000047802 */ /* 0x000fce0000000f00 */
[----:B---3--:R-:W-:Y:S05]  /*0640*/  CALL.REL.NOINC `($__internal_5_$__cuda_sm3x_div_rn_noftz_f32_slowpath) ;  /* 0x0000000c00987944 */ /* 0x008fea0003c00000 */
.L_x_70:
[----:B------:R-:W-:Y:S05]  /*0650*/  BSYNC.RECONVERGENT B0 ;  /* 0x0000000000007941 */ /* 0x000fea0003800200 */
.L_x_69:
[----:B------:R-:W-:Y:S01]  /*0660*/  FADD R0, R0, 1 ;  /* 0x3f80000000007421 */ /* 0x000fe20000000000 */
        /* <DEDUP_REMOVED lines=13> */
.L_x_72:
[----:B------:R-:W-:Y:S05]  /*0740*/  BSYNC.RECONVERGENT B0 ;  /* 0x0000000000007941 */ /* 0x000fea0003800200 */
.L_x_71:
[----:B------:R-:W-:Y:S01]  /*0750*/  FFMA R5, R12, 0.98000001907348632812, R5 ;  /* 0x3f7ae1480c057823 */ /* 0x000fe20000000005 */
[----:B------:R-:W-:-:S04]  /*0760*/  IMAD.WIDE.U32 R12, R14, 0x4, R24 ;  /* 0x000000040e0c7825 */ /* 0x000fc800078e0018 */
[----:B------:R0:W-:Y:S04]  /*0770*/  STG.E desc[UR4][R10.64], R5 ;  /* 0x000000050a007986 */ /* 0x0001e8000c101904 */
[----:B------:R-:W2:Y:S01]  /*0780*/  LDG.E R0, desc[UR4][R12.64] ;  /* 0x000000040c007981 */ /* 0x000ea2000c1e1900 */
[----:B------:R-:W-:Y:S01]  /*0790*/  FMUL R3, R15, UR9 ;  /* 0x000000090f037c20 */ /* 0x000fe20008400000 */
[----:B------:R-:W-:Y:S01]  /*07a0*/  FMUL R2, |R7|, UR11 ;  /* 0x0000000b07027c20 */ /* 0x000fe20008400200 */
[----:B------:R-:W-:Y:S02]  /*07b0*/  BSSY.RECONVERGENT B0, `(.L_x_73) ;  /* 0x0000010000007945 */ /* 0x000fe40003800200 */
[----:B--2---:R-:W-:-:S04]  /*07c0*/  FFMA R3, R0, R21, R3 ;  /* 0x0000001500037223 */ /* 0x004fc80000000003 */
[----:B------:R-:W-:-:S04]  /*07d0*/  FMUL R0, R3, UR10 ;  /* 0x0000000a03007c20 */ /* 0x000fc80008400000 */
[----:B------:R-:W-:-:S05]  /*07e0*/  FFMA R15, R15, R20, R0 ;  /* 0x000000140f0f7223 */ /* 0x000fca0000000000 */
[----:B------:R-:W-:-:S04]  /*07f0*/  FMNMX R0, |R15|, 9.9999999600419720025e-13, !PT ;  /* 0x2b8cbccc0f007809 */ /* 0x000fc80007800200 */
[----:B------:R-:W1:Y:S08]  /*0800*/  MUFU.RCP R9, R0 ;  /* 0x0000000000097308 */ /* 0x000e700000001000 */
[----:B------:R-:W2:Y:S01]  /*0810*/  FCHK P0, R2, R0 ;  /* 0x0000000002007302 */ /* 0x000ea20000000000 */
[----:B-1----:R-:W-:-:S04]  /*0820*/  FFMA R4, -R0, R9, 1 ;  /* 0x3f80000000047423 */ /* 0x002fc80000000109 */
[----:B------:R-:W-:-:S04]  /*0830*/  FFMA R9, R9, R4, R9 ;  /* 0x0000000409097223 */ /* 0x000fc80000000009 */
[----:B------:R-:W-:-:S04]  /*0840*/  FFMA R4, R2, R9, RZ ;  /* 0x0000000902047223 */ /* 0x000fc800000000ff */
[----:B0-----:R-:W-:-:S04]  /*0850*/  FFMA R5, -R0, R4, R2 ;  /* 0x0000000400057223 */ /* 0x001fc80000000102 */
[----:B------:R-:W-:Y:S01]  /*0860*/  FFMA R4, R9, R5, R4 ;  /* 0x0000000509047223 */ /* 0x000fe20000000004 */
[----:B--2---:R-:W-:Y:S06]  /*0870*/  @!P0 BRA `(.L_x_74) ;  /* 0x00000000000c8947 */ /* 0x004fec0003800000 */
[----:B------:R-:W-:-:S07]  /*0880*/  MOV R4, 0x8a0 ;  /* 0x000008a000047802 */ /* 0x000fce0000000f00 */
[----:B---3--:R-:W-:Y:S05]  /*0890*/  CALL.REL.NOINC `($__internal_5_$__cuda_sm3x_div_rn_noftz_f32_slowpath) ;  /* 0x0000000c00047944 */ /* 0x008fea0003c00000 */
[----:B------:R-:W-:-:S07]  /*08a0*/  MOV R4, R0 ;  /* 0x0000000000047202 */ /* 0x000fce0000000f00 */
.L_x_74:
[----:B------:R-:W-:Y:S05]  /*08b0*/  BSYNC.RECONVERGENT B0 ;  /* 0x0000000000007941 */ /* 0x000fea0003800200 */
.L_x_73:
[----:B------:R-:W-:Y:S01]  /*08c0*/  IADD3 R7, PT, PT, R19, R14, RZ ;  /* 0x0000000e13077210 */ /* 0x000fe20007ffe0ff */
[----:B------:R0:W-:Y:S01]  /*08d0*/  STG.E desc[UR4][R12.64], R3 ;  /* 0x000000030c007986 */ /* 0x0001e2000c101904 */
[----:B------:R-:W-:Y:S02]  /*08e0*/  FMNMX R4, R4, UR7, !PT ;  /* 0x0000000704047c09 */ /* 0x000fe4000f800000 */
[----:B------:R-:W-:Y:S02]  /*08f0*/  ISETP.GE.U32.AND P0, PT, R7, UR12, PT ;  /* 0x0000000c07007c0c */ /* 0x000fe4000bf06070 */
[----:B------:R-:W-:Y:S01]  /*0900*/  FMNMX R0, R4, UR8, PT ;  /* 0x0000000804007c09 */ /* 0x000fe2000b800000 */
[----:B---3--:R-:W-:-:S04]  /*0910*/  IMAD.WIDE.U32 R4, R14, 0x4, R22 ;  /* 0x000000040e047825 */ /* 0x008fc800078e0016 */
[----:B------:R-:W-:-:S05]  /*0920*/  FMUL R15, R15, R0 ;  /* 0x000000000f0f7220 */ /* 0x000fca0000400000 */
[----:B------:R0:W-:Y:S01]  /*0930*/  STG.E desc[UR4][R4.64], R15 ;  /* 0x0000000f04007986 */ /* 0x0001e2000c101904 */
[----:B------:R-:W-:Y:S05]  /*0940*/  @P0 EXIT ;  /* 0x000000000000094d */ /* 0x000fea0003800000 */
[----:B------:R-:W1:Y:S01]  /*0950*/  LDC.64 R8, c[0x0][0x388] ;  /* 0x0000e200ff087b82 */ /* 0x000e620000000a00 */
[----:B0-----:R-:W-:-:S06]  /*0960*/  IMAD.WIDE.U32 R2, R7, 0x4, R28 ;  /* 0x0000000407027825 */ /* 0x001fcc00078e001c */
[----:B------:R-:W2:Y:S01]  /*0970*/  LDG.E.CONSTANT R2, desc[UR4][R2.64] ;  /* 0x0000000402027981 */ /* 0x000ea2000c1e9900 */
[----:B-1----:R-:W-:-:S05]  /*0980*/  IMAD.WIDE.U32 R4, R7, 0x4, R8 ;  /* 0x0000000407047825 */ /* 0x002fca00078e0008 */
[----:B------:R-:W3:Y:S01]  /*0990*/  LDG.E R0, desc[UR4][R4.64] ;  /* 0x0000000404007981 */ /* 0x000ee2000c1e1900 */
[----:B------:R-:W-:Y:S01]  /*09a0*/  BSSY.RECONVERGENT B0, `(.L_x_75) ;  /* 0x0000011000007945 */ /* 0x000fe20003800200 */
[----:B--2---:R-:W-:-:S04]  /*09b0*/  FMUL R9, R2, 0.019999980926513671875 ;  /* 0x3ca3d70002097820 */ /* 0x004fc80000400000 */
[----:B------:R-:W-:-:S04]  /*09c0*/  FMUL R9, R2, R9 ;  /* 0x0000000902097220 */ /* 0x000fc80000400000 */
[----:B---3--:R-:W-:-:S04]  /*09d0*/  FFMA R9, R0, 0.98000001907348632812, R9 ;  /* 0x3f7ae14800097823 */ /* 0x008fc80000000009 */
[----:B------:R-:W-:Y:S01]  /*09e0*/  VIADD R0, R9, 0xf3000000 ;  /* 0xf300000009007836 */ /* 0x000fe20000000000 */
[----:B------:R0:W-:Y:S01]  /*09f0*/  STG.E desc[UR4][R4.64], R9 ;  /* 0x0000000904007986 */ /* 0x0001e2000c101904 */
[----:B------:R0:W1:Y:S03]  /*0a00*/  MUFU.RSQ R6, R9 ;  /* 0x0000000900067308 */ /* 0x0000660000001400 */
[----:B------:R-:W-:-:S13]  /*0a10*/  ISETP.GT.U32.AND P0, PT, R0, 0x727fffff, PT ;  /* 0x727fffff0000780c */ /* 0x000fda0003f04070 */
[----:B0-----:R-:W-:Y:S05]  /*0a20*/  @!P0 BRA `(.L_x_76) ;  /* 0x0000000000108947 */ /* 0x001fea0003800000 */
[----:B------:R-:W-:Y:S02]  /*0a30*/  MOV R0, R9 ;  /* 0x0000000900007202 */ /* 0x000fe40000000f00 */
[----:B------:R-:W-:-:S07]  /*0a40*/  MOV R4, 0xa60 ;  /* 0x00000a6000047802 */ /* 0x000fce0000000f00 */
[----:B-1----:R-:W-:Y:S05]  /*0a50*/  CALL.REL.NOINC `($__internal_4_$__cuda_sm20_sqrt_rn_f32_slowpath) ;  /* 0x00000008003c7944 */ /* 0x002fea0003c00000 */
[----:B------:R-:W-:Y:S05]  /*0a60*/  BRA `(.L_x_77) ;  /* 0x0000000000107947 */ /* 0x000fea0003800000 */
.L_x_76:
[----:B-1----:R-:W-:Y:S01]  /*0a70*/  FMUL.FTZ R0, R9, R6 ;  /* 0x0000000609007220 */ /* 0x002fe20000410000 */
[----:B------:R-:W-:-:S03]  /*0a80*/  FMUL.FTZ R4, R6, 0.5 ;  /* 0x3f00000006047820 */ /* 0x000fc60000410000 */
[----:B------:R-:W-:-:S04]  /*0a90*/  FFMA R3, -R0, R0, R9 ;  /* 0x0000000000037223 */ /* 0x000fc80000000109 */
[----:B------:R-:W-:-:S07]  /*0aa0*/  FFMA R0, R3, R4, R0 ;  /* 0x0000000403007223 */ /* 0x000fce0000000000 */
.L_x_77:
[----:B------:R-:W-:Y:S05]  /*0ab0*/  BSYNC.RECONVERGENT B0 ;  /* 0x0000000000007941 */ /* 0x000fea0003800200 */
.L_x_75:
        /* <DEDUP_REMOVED lines=12> */
[----:B------:R-:W-:Y:S05]  /*0b80*/  CALL.REL.NOINC `($__internal_5_$__cuda_sm3x_div_rn_noftz_f32_slowpath) ;  /* 0x0000000800487944 */ /* 0x000fea0003c00000 */
[----:B------:R-:W-:-:S07]  /*0b90*/  MOV R11, R0 ;  /* 0x00000000000b7202 */ /* 0x000fce0000000f00 */
.L_x_79:
[----:B------:R-:W-:Y:S05]  /*0ba0*/  BSYNC.RECONVERGENT B0 ;  /* 0x0000000000007941 */ /* 0x000fea0003800200 */
.L_x_78:
[----:B------:R-:W-:-:S05]  /*0bb0*/  IMAD.WIDE.U32 R12, R7, 0x4, R26 ;  /* 0x00000004070c7825 */ /* 0x000fca00078e001a */
[----:B------:R-:W2:Y:S01]  /*0bc0*/  LDG.E R14, desc[UR4][R12.64] ;  /* 0x000000040c0e7981 */ /* 0x000ea2000c1e1900 */
[----:B------:R-:W-:Y:S01]  /*0bd0*/  IMAD.MOV.U32 R3, RZ, RZ, 0x3f800000 ;  /* 0x3f800000ff037424 */ /* 0x000fe200078e00ff */
[----:B------:R-:W0:Y:S01]  /*0be0*/  MUFU.RCP R5, R18 ;  /* 0x0000001200057308 */ /* 0x000e220000001000 */
[----:B------:R-:W-:Y:S01]  /*0bf0*/  BSSY.RECONVERGENT B0, `(.L_x_80) ;  /* 0x0000011000007945 */ /* 0x000fe20003800200 */
[----:B--2---:R-:W-:-:S05]  /*0c00*/  FFMA R0, R14, R17, R11 ;  /* 0x000000110e007223 */ /* 0x004fca000000000b */
[----:B------:R-:W-:Y:S01]  /*0c10*/  LOP3.LUT R0, R3, 0x80000000, R0, 0xb8, !PT ;  /* 0x8000000003007812 */ /* 0x000fe200078eb800 */
[----:B------:R-:W-:-:S04]  /*0c20*/  FFMA R3, -R11, UR11, R14 ;  /* 0x0000000b0b037c23 */ /* 0x000fc8000800010e */
[----:B------:R-:W-:Y:S01]  /*0c30*/  FMUL R10, R0, -UR11 ;  /* 0x8000000b000a7c20 */ /* 0x000fe20008400000 */
[----:B0-----:R-:W-:-:S03]  /*0c40*/  FFMA R0, -R18, R5, 1 ;  /* 0x3f80000012007423 */ /* 0x001fc60000000105 */
[----:B------:R-:W-:Y:S01]  /*0c50*/  FADD R3, R3, -R10 ;  /* 0x8000000a03037221 */ /* 0x000fe20000000000 */
[----:B------:R-:W-:-:S03]  /*0c60*/  FFMA R0, R5, R0, R5 ;  /* 0x0000000005007223 */ /* 0x000fc60000000005 */
[----:B------:R-:W0:Y:S01]  /*0c70*/  FCHK P0, |R3|, R18 ;  /* 0x0000001203007302 */ /* 0x000e220000000200 */
[----:B------:R-:W-:-:S04]  /*0c80*/  FFMA R5, R0, |R3|, RZ ;  /* 0x4000000300057223 */ /* 0x000fc800000000ff */
[----:B------:R-:W-:-:S04]  /*0c90*/  FFMA R2, -R18, R5, |R3| ;  /* 0x0000000512027223 */ /* 0x000fc80000000503 */
[----:B------:R-:W-:Y:S01]  /*0ca0*/  FFMA R0, R0, R2, R5 ;  /* 0x0000000200007223 */ /* 0x000fe20000000005 */
[----:B0-----:R-:W-:Y:S06]  /*0cb0*/  @!P0 BRA `(.L_x_81) ;  /* 0x0000000000108947 */ /* 0x001fec0003800000 */
[----:B------:R-:W-:Y:S01]  /*0cc0*/  FADD R2, |R3|, -RZ ;  /* 0x800000ff03027221 */ /* 0x000fe20000000200 */
[----:B------:R-:W-:Y:S02]  /*0cd0*/  MOV R0, R18 ;  /* 0x0000001200007202 */ /* 0x000fe40000000f00 */
[----:B------:R-:W-:-:S07]  /*0ce0*/  MOV R4, 0xd00 ;  /* 0x00000d0000047802 */ /* 0x000fce0000000f00 */
[----:B------:R-:W-:Y:S05]  /*0cf0*/  CALL.REL.NOINC `($__internal_5_$__cuda_sm3x_div_rn_noftz_f32_slowpath) ;  /* 0x0000000400ec7944 */ /* 0x000fea0003c00000 */
.L_x_81:
[----:B------:R-:W-:Y:S05]  /*0d00*/  BSYNC.RECONVERGENT B0 ;  /* 0x0000000000007941 */ /* 0x000fea0003800200 */
.L_x_80:
        /* <DEDUP_REMOVED lines=14> */
.L_x_83:
[----:B------:R-:W-:Y:S05]  /*0df0*/  BSYNC.RECONVERGENT B0 ;  /* 0x0000000000007941 */ /* 0x000fea0003800200 */
.L_x_82:
        /* <DEDUP_REMOVED lines=20> */
[----:B------:R-:W-:Y:S05]  /*0f40*/  CALL.REL.NOINC `($__internal_5_$__cuda_sm3x_div_rn_noftz_f32_slowpath) ;  /* 0x0000000400587944 */ /* 0x000fea0003c00000 */
[----:B------:R-:W-:-:S07]  /*0f50*/  IMAD.MOV.U32 R4, RZ, RZ, R0 ;  /* 0x000000ffff047224 */ /* 0x000fce00078e0000 */
.L_x_85:
[----:B------:R-:W-:Y:S05]  /*0f60*/  BSYNC.RECONVERGENT B0 ;  /* 0x0000000000007941 */ /* 0x000fea0003800200 */
.L_x_84:
[----:B------:R-:W-:Y:S01]  /*0f70*/  FMNMX R4, R4, UR7, !PT ;  /* 0x0000000704047c09 */ /* 0x000fe2000f800000 */
[----:B------:R0:W-:Y:S03]  /*0f80*/  STG.E desc[UR4][R14.64], R3 ;  /* 0x000000030e007986 */ /* 0x0001e6000c101904 */
[----:B------:R-:W-:Y:S01]  /*0f90*/  FMNMX R9, R4, UR8, PT ;  /* 0x0000000804097c09 */ /* 0x000fe2000b800000 */
[----:B------:R-:W-:-:S04]  /*0fa0*/  IMAD.WIDE.U32 R4, R7, 0x4, R22 ;  /* 0x0000000407047825 */ /* 0x000fc800078e0016 */
[----:B------:R-:W-:Y:S01]  /*0fb0*/  FMUL R9, R10, R9 ;  /* 0x000000090a097220 */ /* 0x000fe20000400000 */
[----:B0-----:R-:W-:-:S04]  /*0fc0*/  IADD3 R14, PT, PT, R19, R7, RZ ;  /* 0x00000007130e7210 */ /* 0x001fc80007ffe0ff */
[----:B------:R2:W-:Y:S01]  /*0fd0*/  STG.E desc[UR4][R4.64], R9 ;  /* 0x0000000904007986 */ /* 0x0005e2000c101904 */
[----:B------:R-:W-:-:S13]  /*0fe0*/  ISETP.GE.U32.AND P0, PT, R14, UR12, PT ;  /* 0x0000000c0e007c0c */ /* 0x000fda000bf06070 */
[----:B--2---:R-:W-:Y:S05]  /*0ff0*/  @!P0 BRA `(.L_x_86) ;  /* 0xfffffff000a88947 */ /* 0x004fea000383ffff */
[----:B------:R-:W-:Y:S05]  /*1000*/  EXIT ;  /* 0x000000000000794d */ /* 0x000fea0003800000 */
        .weak           $__internal_3_$__cuda_sm20_rcp_rn_f32_slowpath
        .type           $__internal_3_$__cuda_sm20_rcp_rn_f32_slowpath,@function
        .size           $__internal_3_$__cuda_sm20_rcp_rn_f32_slowpath,($__internal_4_$__cuda_sm20_sqrt_rn_f32_slowpath - $__internal_3_$__cuda_sm20_rcp_rn_f32_slowpath)
$__internal_3_$__cuda_sm20_rcp_rn_f32_slowpath:
[----:B------:R-:W-:-:S04]  /*1010*/  SHF.L.U32 R3, R0, 0x1, RZ ;  /* 0x0000000100037819 */ /* 0x000fc800000006ff */
[----:B------:R-:W-:-:S04]  /*1020*/  SHF.R.U32.HI R3, RZ, 0x18, R3 ;  /* 0x00000018ff037819 */ /* 0x000fc80000011603 */
[----:B------:R-:W-:-:S13]  /*1030*/  ISETP.NE.U32.AND P0, PT, R3, RZ, PT ;  /* 0x000000ff0300720c */ /* 0x000fda0003f05070 */
[----:B------:R-:W-:Y:S05]  /*1040*/  @P0 BRA `(.L_x_87) ;  /* 0x00000000002c0947 */ /* 0x000fea0003800000 */
[----:B------:R-:W-:-:S04]  /*1050*/  SHF.L.U32 R3, R0, 0x1, RZ ;  /* 0x0000000100037819 */ /* 0x000fc800000006ff */
[----:B------:R-:W-:-:S13]  /*1060*/  ISETP.NE.AND P0, PT, R3, RZ, PT ;  /* 0x000000ff0300720c */ /* 0x000fda0003f05270 */
[----:B------:R2:W3:Y:S01]  /*1070*/  @!P0 MUFU.RCP R3, R0 ;  /* 0x0000000000038308 */ /* 0x0004e20000001000 */
[----:B------:R-:W-:Y:S05]  /*1080*/  @!P0 BRA `(.L_x_88) ;  /* 0x0000000000a48947 */ /* 0x000fea0003800000 */
[----:B------:R-:W-:-:S04]  /*1090*/  FFMA R4, R0, 1.84467440737095516160e+19, RZ ;  /* 0x5f80000000047823 */ /* 0x000fc800000000ff */
[----:B---3--:R-:W2:Y:S02]  /*10a0*/  MUFU.RCP R3, R4 ;  /* 0x0000000400037308 */ /* 0x008ea40000001000 */
[----:B--2---:R-:W-:-:S04]  /*10b0*/  FFMA R0, R4, R3, -1 ;  /* 0xbf80000004007423 */ /* 0x004fc80000000003 */
[----:B------:R-:W-:-:S04]  /*10c0*/  FADD.FTZ R0, -R0, -RZ ;  /* 0x800000ff00007221 */ /* 0x000fc80000010100 */
[----:B------:R-:W-:-:S04]  /*10d0*/  FFMA R0, R3, R0, R3 ;  /* 0x0000000003007223 */ /* 0x000fc80000000003 */
[----:B------:R-:W-:Y:S01]  /*10e0*/  FFMA R3, R0, 1.84467440737095516160e+19, RZ ;  /* 0x5f80000000037823 */ /* 0x000fe200000000ff */
[----:B------:R-:W-:Y:S06]  /*10f0*/  BRA `(.L_x_88) ;  /* 0x0000000000887947 */ /* 0x000fec0003800000 */
.L_x_87:
[----:B------:R-:W-:-:S05]  /*1100*/  VIADD R4, R3, 0xffffff03 ;  /* 0xffffff0303047836 */ /* 0x000fca0000000000 */
[----:B------:R-:W-:-:S13]  /*1110*/  ISETP.GT.U32.AND P0, PT, R4, 0x1, PT ;  /* 0x000000010400780c */ /* 0x000fda0003f04070 */
[----:B------:R-:W-:Y:S05]  /*1120*/  @P0 BRA `(.L_x_89) ;  /* 0x0000000000780947 */ /* 0x000fea0003800000 */
[----:B------:R-:W-:Y:S01]  /*1130*/  LOP3.LUT R5, R0, 0x7fffff, RZ, 0xc0, !PT ;  /* 0x007fffff00057812 */ /* 0x000fe200078ec0ff */
[----:B------:R-:W-:-:S03]  /*1140*/  HFMA2 R9, -RZ, RZ, 0, 1.78813934326171875e-07 ;  /* 0x00000003ff097431 */ /* 0x000fc600000001ff */
[----:B------:R-:W-:-:S04]  /*1150*/  LOP3.LUT R5, R5, 0x3f800000, RZ, 0xfc, !PT ;  /* 0x3f80000005057812 */ /* 0x000fc800078efcff */
[----:B------:R-:W0:Y:S01]  /*1160*/  MUFU.RCP R6, R5 ;  /* 0x0000000500067308 */ /* 0x000e220000001000 */
[----:B------:R-:W-:Y:S01]  /*1170*/  SHF.L.U32 R10, R9, R4, RZ ;  /* 0x00000004090a7219 */ /* 0x000fe200000006ff */
[----:B0-----:R-:W-:-:S04]  /*1180*/  FFMA R7, R5, R6, -1 ;  /* 0xbf80000005077423 */ /* 0x001fc80000000006 */
[----:B------:R-:W-:-:S04]  /*1190*/  FADD.FTZ R7, -R7, -RZ ;  /* 0x800000ff07077221 */ /* 0x000fc80000010100 */
[CCC-:B------:R-:W-:Y:S01]  /*11a0*/  FFMA.RM R8, R6.reuse, R7.reuse, R6.reuse ;  /* 0x0000000706087223 */ /* 0x1c0fe20000004006 */
[----:B------:R-:W-:-:S04]  /*11b0*/  FFMA.RP R7, R6, R7, R6 ;  /* 0x0000000706077223 */ /* 0x000fc80000008006 */
[C---:B------:R-:W-:Y:S02]  /*11c0*/  LOP3.LUT R6, R8.reuse, 0x7fffff, RZ, 0xc0, !PT ;  /* 0x007fffff08067812 */ /* 0x040fe400078ec0ff */
[----:B------:R-:W-:Y:S02]  /*11d0*/  FSETP.NEU.FTZ.AND P0, PT, R8, R7, PT ;  /* 0x000000070800720b */ /* 0x000fe40003f1d000 */
[----:B------:R-:W-:Y:S02]  /*11e0*/  LOP3.LUT R7, R6, 0x800000, RZ, 0xfc, !PT ;  /* 0x0080000006077812 */ /* 0x000fe400078efcff */
[----:B------:R-:W-:Y:S02]  /*11f0*/  SEL R6, RZ, 0xffffffff, !P0 ;  /* 0xffffffffff067807 */ /* 0x000fe40004000000 */
[----:B------:R-:W-:Y:S02]  /*1200*/  LOP3.LUT R5, R10, R7, RZ, 0xc0, !PT ;  /* 0x000000070a057212 */ /* 0x000fe400078ec0ff */
[----:B------:R-:W-:-:S02]  /*1210*/  IADD3 R6, PT, PT, -R6, RZ, RZ ;  /* 0x000000ff06067210 */ /* 0x000fc40007ffe1ff */
[-C--:B------:R-:W-:Y:S02]  /*1220*/  SHF.R.U32.HI R5, RZ, R4.reuse, R5 ;  /* 0x00000004ff057219 */ /* 0x080fe40000011605 */
[----:B------:R-:W-:Y:S02]  /*1230*/  LOP3.LUT P1, RZ, R6, R4, R7, 0xf8, !PT ;  /* 0x0000000406ff7212 */ /* 0x000fe4000782f807 */
[C---:B------:R-:W-:Y:S02]  /*1240*/  LOP3.LUT P0, RZ, R5.reuse, 0x1, RZ, 0xc0, !PT ;  /* 0x0000000105ff7812 */ /* 0x040fe4000780c0ff */
[----:B------:R-:W-:-:S04]  /*1250*/  LOP3.LUT P2, RZ, R5, 0x2, RZ, 0xc0, !PT ;  /* 0x0000000205ff7812 */ /* 0x000fc8000784c0ff */
[----:B------:R-:W-:Y:S02]  /*1260*/  PLOP3.LUT P0, PT, P0, P1, P2, 0xe0, 0x0 ;  /* 0x000000000000781c */ /* 0x000fe40000703c20 */
[----:B------:R-:W-:Y:S02]  /*1270*/  LOP3.LUT P1, RZ, R0, 0x7fffff, RZ, 0xc0, !PT ;  /* 0x007fffff00ff7812 */ /* 0x000fe4000782c0ff */
[----:B------:R-:W-:-:S04]  /*1280*/  SEL R4, RZ, 0x1, !P0 ;  /* 0x00000001ff047807 */ /* 0x000fc80004000000 */
[----:B------:R-:W-:-:S04]  /*1290*/  IADD3 R4, PT, PT, -R4, RZ, RZ ;  /* 0x000000ff04047210 */ /* 0x000fc80007ffe1ff */
[----:B------:R-:W-:Y:S01]  /*12a0*/  ISETP.GE.AND P0, PT, R4, RZ, PT ;  /* 0x000000ff0400720c */ /* 0x000fe20003f06270 */
[----:B------:R-:W-:-:S05]  /*12b0*/  VIADD R4, R3, 0xffffff04 ;  /* 0xffffff0403047836 */ /* 0x000fca0000000000 */
[----:B------:R-:W-:-:S07]  /*12c0*/  SHF.R.U32.HI R3, RZ, R4, R7 ;  /* 0x00000004ff037219 */ /* 0x000fce0000011607 */
[----:B------:R-:W-:-:S04]  /*12d0*/  @!P0 IADD3 R3, PT, PT, R3, 0x1, RZ ;  /* 0x0000000103038810 */ /* 0x000fc80007ffe0ff */
[----:B------:R-:W-:-:S04]  /*12e0*/  @!P1 SHF.L.U32 R3, R3, 0x1, RZ ;  /* 0x0000000103039819 */ /* 0x000fc800000006ff */
[----:B------:R-:W-:Y:S01]  /*12f0*/  LOP3.LUT R3, R3, 0x80000000, R0, 0xf8, !PT ;  /* 0x8000000003037812 */ /* 0x000fe200078ef800 */
[----:B------:R-:W-:Y:S06]  /*1300*/  BRA `(.L_x_88) ;  /* 0x0000000000047947 */ /* 0x000fec0003800000 */
.L_x_89:
[----:B------:R0:W1:Y:S02]  /*1310*/  MUFU.RCP R3, R0 ;  /* 0x0000000000037308 */ /* 0x0000640000001000 */
.L_x_88:
[----:B-1-3--:R-:W-:Y:S01]  /*1320*/  MOV R17, R3 ;  /* 0x0000000300117202 */ /* 0x00afe20000000f00 */
[----:B------:R-:W-:-:S04]  /*1330*/  IMAD.MOV.U32 R3, RZ, RZ, 0x0 ;  /* 0x00000000ff037424 */ /* 0x000fc800078e00ff */
[----:B0-2---:R-:W-:Y:S05]  /*1340*/  RET.REL.NODEC R2 `(sign_ef_consensus_kernel) ;  /* 0xffffffec022c7950 */ /* 0x005fea0003c3ffff */
        .weak           $__internal_4_$__cuda_sm20_sqrt_rn_f32_slowpath
        .type           $__internal_4_$__cuda_sm20_sqrt_rn_f32_slowpath,@function
        .size           $__internal_4_$__cuda_sm20_sqrt_rn_f32_slowpath,($__internal_5_$__cuda_sm3x_div_rn_noftz_f32_slowpath - $__internal_4_$__cuda_sm20_sqrt_rn_f32_slowpath)
$__internal_4_$__cuda_sm20_sqrt_rn_f32_slowpath:
        /* <DEDUP_REMOVED lines=15> */
[----:B------:R-:W-:Y:S01]  /*1440*/  @P0 FFMA R9, R8, R3, R5 ;  /* 0x0000000308090223 */ /* 0x000fe20000000005 */
[----:B------:R-:W-:-:S03]  /*1450*/  @!P0 MOV R3, R0 ;  /* 0x0000000000038202 */ /* 0x000fc60000000f00 */
[----:B------:R-:W-:-:S04]  /*1460*/  @P0 FFMA R6, R9, R6, R8 ;  /* 0x0000000609060223 */ /* 0x000fc80000000008 */
[----:B------:R-:W-:-:S07]  /*1470*/  @P0 FMUL.FTZ R3, R6, 2.3283064365386962891e-10 ;  /* 0x2f80000006030820 */ /* 0x000fce0000410000 */
.L_x_90:
[----:B------:R-:W-:Y:S02]  /*1480*/  HFMA2 R5, -RZ, RZ, 0, 0 ;  /* 0x00000000ff057431 */ /* 0x000fe400000001ff */
[----:B------:R-:W-:Y:S02]  /*1490*/  IMAD.MOV.U32 R0, RZ, RZ, R3 ;  /* 0x000000ffff007224 */ /* 0x000fe400078e0003 */
[----:B------:R-:W-:Y:S05]  /*14a0*/  RET.REL.NODEC R4 `(sign_ef_consensus_kernel) ;  /* 0xffffffe804d47950 */ /* 0x000fea0003c3ffff */
        .weak           $__internal_5_$__cuda_sm3x_div_rn_noftz_f32_slowpath
        .type           $__internal_5_$__cuda_sm3x_div_rn_noftz_f32_slowpath,@function
        .size           $__internal_5_$__cuda_sm3x_div_rn_noftz_f32_slowpath,(.L_x_108 - $__internal_5_$__cuda_sm3x_div_rn_noftz_f32_slowpath)
$__internal_5_$__cuda_sm3x_div_rn_noftz_f32_slowpath:
        /* <DEDUP_REMOVED lines=9> */
[----:B------:R-:W-:Y:S01]  /*1540*/  @!P0 IMAD.MOV.U32 R6, RZ, RZ, RZ ;  /* 0x000000ffff068224 */ /* 0x000fe200078e00ff */
[----:B------:R-:W-:Y:S06]  /*1550*/  @!P0 BRA `(.L_x_92) ;  /* 0x0000000000608947 */ /* 0x000fec0003800000 */
[----:B------:R-:W-:Y:S02]  /*1560*/  FSETP.GTU.FTZ.AND P0, PT, |R2|, +INF , PT ;  /* 0x7f8000000200780b */ /* 0x000fe40003f1c200 */
[----:B------:R-:W-:-:S04]  /*1570*/  FSETP.GTU.FTZ.AND P1, PT, |R0|, +INF , PT ;  /* 0x7f8000000000780b */ /* 0x000fc80003f3c200 */
[----:B------:R-:W-:-:S13]  /*1580*/  PLOP3.LUT P0, PT, P0, P1, PT, 0xf8, 0x8f ;  /* 0x00000000008f781c */ /* 0x000fda0000703f70 */
[----:B------:R-:W-:Y:S05]  /*1590*/  @P0 BRA `(.L_x_93) ;  /* 0x0000000400500947 */ /* 0x000fea0003800000 */
[----:B------:R-:W-:-:S13]  /*15a0*/  LOP3.LUT P0, RZ, R0, 0x7fffffff, R2, 0xc8, !PT ;  /* 0x7fffffff00ff7812 */ /* 0x000fda000780c802 */
[----:B------:R-:W-:Y:S05]  /*15b0*/  @!P0 BRA `(.L_x_94) ;  /* 0x0000000400408947 */ /* 0x000fea0003800000 */
[----:B------:R-:W-:Y:S02]  /*15c0*/  FSETP.NEU.FTZ.AND P2, PT, |R2|, +INF , PT ;  /* 0x7f8000000200780b */ /* 0x000fe40003f5d200 */
        /* <DEDUP_REMOVED lines=10> */
[----:B------:R-:W-:-:S04]  /*1670*/  IADD3 R6, PT, PT, R5, -0x1, RZ ;  /* 0xffffffff05067810 */ /* 0x000fc80007ffe0ff */
[----:B------:R-:W-:-:S07]  /*1680*/  ISETP.GE.AND P1, PT, R6, RZ, PT ;  /* 0x000000ff0600720c */ /* 0x000fce0003f26270 */
[----:B------:R-:W-:Y:S01]  /*1690*/  @P0 MOV R6, RZ ;  /* 0x000000ff00060202 */ /* 0x000fe20000000f00 */
[----:B------:R-:W-:Y:S01]  /*16a0*/  @!P0 FFMA R2, R2, 1.84467440737095516160e+19, RZ ;  /* 0x5f80000002028823 */ /* 0x000fe200000000ff */
[----:B------:R-:W-:-:S04]  /*16b0*/  @!P0 MOV R6, 0xffffffc0 ;  /* 0xffffffc000068802 */ /* 0x000fc80000000f00 */
[----:B------:R-:W-:Y:S01]  /*16c0*/  @!P1 FFMA R0, R0, 1.84467440737095516160e+19, RZ ;  /* 0x5f80000000009823 */ /* 0x000fe200000000ff */
[----:B------:R-:W-:-:S07]  /*16d0*/  @!P1 IADD3 R6, PT, PT, R6, 0x40, RZ ;  /* 0x0000004006069810 */ /* 0x000fce0007ffe0ff */
.L_x_92:
[----:B------:R-:W-:Y:S01]  /*16e0*/  LEA R9, R5, 0xc0800000, 0x17 ;  /* 0xc080000005097811 */ /* 0x000fe200078eb8ff */
[----:B------:R-:W-:Y:S01]  /*16f0*/  VIADD R8, R8, 0xffffff81 ;  /* 0xffffff8108087836 */ /* 0x000fe20000000000 */
[----:B------:R-:W-:Y:S02]  /*1700*/  BSSY.RECONVERGENT B2, `(.L_x_97) ;  /* 0x0000035000027945 */ /* 0x000fe40003800200 */
[----:B------:R-:W-:Y:S01]  /*1710*/  IADD3 R9, PT, PT, -R9, R0, RZ ;  /* 0x0000000009097210 */ /* 0x000fe20007ffe1ff */
[C---:B------:R-:W-:Y:S01]  /*1720*/  IMAD R0, R8.reuse, -0x800000, R2 ;  /* 0xff80000008007824 */ /* 0x040fe200078e0202 */
[----:B------:R-:W-:Y:S02]  /*1730*/  IADD3 R5, PT, PT, R8, 0x7f, -R5 ;  /* 0x0000007f08057810 */ /* 0x000fe40007ffe805 */
[----:B------:R0:W1:Y:S02]  /*1740*/  MUFU.RCP R2, R9 ;  /* 0x0000000900027308 */ /* 0x0000640000001000 */
[----:B------:R-:W-:Y:S01]  /*1750*/  IADD3 R6, PT, PT, R5, R6, RZ ;  /* 0x0000000605067210 */ /* 0x000fe20007ffe0ff */
        /* <DEDUP_REMOVED lines=24> */
[C---:B------:R-:W-:Y:S01]  /*18e0*/  VIADD R5, R8.reuse, 0x20 ;  /* 0x0000002008057836 */ /* 0x040fe20000000000 */
[C---:B------:R-:W-:Y:S02]  /*18f0*/  ISETP.NE.AND P2, PT, R8.reuse, RZ, PT ;  /* 0x000000ff0800720c */ /* 0x040fe40003f45270 */
[----:B------:R-:W-:Y:S02]  /*1900*/  ISETP.NE.AND P1, PT, R8, RZ, PT ;  /* 0x000000ff0800720c */ /* 0x000fe40003f25270 */
[----:B------:R-:W-:Y:S02]  /*1910*/  LOP3.LUT R2, R2, 0x7fffff, RZ, 0xc0, !PT ;  /* 0x007fffff02027812 */ /* 0x000fe400078ec0ff */
[----:B------:R-:W-:-:S02]  /*1920*/  IADD3 R8, PT, PT, -R8, RZ, RZ ;  /* 0x000000ff08087210 */ /* 0x000fc40007ffe1ff */
[----:B------:R-:W-:Y:S02]  /*1930*/  LOP3.LUT R2, R2, 0x800000, RZ, 0xfc, !PT ;  /* 0x0080000002027812 */ /* 0x000fe400078efcff */
[----:B------:R-:W-:Y:S02]  /*1940*/  FSETP.NEU.FTZ.AND P0, PT, R16, R6, PT ;  /* 0x000000061000720b */ /* 0x000fe40003f1d000 */
[----:B------:R-:W-:-:S04]  /*1950*/  SHF.L.U32 R5, R2, R5, RZ ;  /* 0x0000000502057219 */ /* 0x000fc800000006ff */
[----:B------:R-:W-:Y:S02]  /*1960*/  ISETP.NE.AND P1, PT, R5, RZ, P1 ;  /* 0x000000ff0500720c */ /* 0x000fe40000f25270 */
[----:B------:R-:W-:Y:S02]  /*1970*/  SEL R5, R8, RZ, P2 ;  /* 0x000000ff08057207 */ /* 0x000fe40001000000 */
[----:B------:R-:W-:Y:S02]  /*1980*/  PLOP3.LUT P0, PT, P0, P1, PT, 0xf8, 0x8f ;  /* 0x00000000008f781c */ /* 0x000fe40000703f70 */
        /* <DEDUP_REMOVED lines=8> */
.L_x_99:
[----:B------:R-:W-:-:S04]  /*1a10*/  LOP3.LUT R0, R0, 0x80000000, RZ, 0xc0, !PT ;  /* 0x8000000000007812 */ /* 0x000fc800078ec0ff */
[----:B------:R-:W-:Y:S01]  /*1a20*/  LOP3.LUT R0, R0, 0x7f800000, RZ, 0xfc, !PT ;  /* 0x7f80000000007812 */ /* 0x000fe200078efcff */
[----:B------:R-:W-:Y:S06]  /*1a30*/  BRA `(.L_x_100) ;  /* 0x0000000000047947 */ /* 0x000fec0003800000 */
.L_x_98:
[----:B------:R-:W-:-:S07]  /*1a40*/  LEA R0, R6, R0, 0x17 ;  /* 0x0000000006007211 */ /* 0x000fce00078eb8ff */
.L_x_100:
[----:B------:R-:W-:Y:S05]  /*1a50*/  BSYNC.RECONVERGENT B2 ;  /* 0x0000000000027941 */ /* 0x000fea0003800200 */
.L_x_97:
[----:B------:R-:W-:Y:S05]  /*1a60*/  BRA `(.L_x_101) ;  /* 0x0000000000207947 */ /* 0x000fea0003800000 */
.L_x_96:
[----:B------:R-:W-:-:S04]  /*1a70*/  LOP3.LUT R0, R0, 0x80000000, R2, 0x48, !PT ;  /* 0x8000000000007812 */ /* 0x000fc800078e4802 */
[----:B------:R-:W-:Y:S01]  /*1a80*/  LOP3.LUT R0, R0, 0x7f800000, RZ, 0xfc, !PT ;  /* 0x7f80000000007812 */ /* 0x000fe200078efcff */
[----:B------:R-:W-:Y:S06]  /*1a90*/  BRA `(.L_x_101) ;  /* 0x0000000000147947 */ /* 0x000fec0003800000 */
.L_x_95:
[----:B------:R-:W-:Y:S01]  /*1aa0*/  LOP3.LUT R0, R0, 0x80000000, R2, 0x48, !PT ;  /* 0x8000000000007812 */ /* 0x000fe200078e4802 */
[----:B------:R-:W-:Y:S06]  /*1ab0*/  BRA `(.L_x_101) ;  /* 0x00000000000c7947 */ /* 0x000fec0003800000 */
.L_x_94:
[----:B------:R-:W0:Y:S01]  /*1ac0*/  MUFU.RSQ R0, -QNAN ;  /* 0xffc0000000007908 */ /* 0x000e220000001400 */
[----:B------:R-:W-:Y:S05]  /*1ad0*/  BRA `(.L_x_101) ;  /* 0x0000000000047947 */ /* 0x000fea0003800000 */
.L_x_93:
[----:B------:R-:W-:-:S07]  /*1ae0*/  FADD.FTZ R0, R2, R0 ;  /* 0x0000000002007221 */ /* 0x000fce0000010000 */
.L_x_101:
[----:B------:R-:W-:Y:S05]  /*1af0*/  BSYNC.RECONVERGENT B1 ;  /* 0x0000000000017941 */ /* 0x000fea0003800200 */
.L_x_91:
[----:B------:R-:W-:-:S04]  /*1b00*/  HFMA2 R5, -RZ, RZ, 0, 0 ;  /* 0x00000000ff057431 */ /* 0x000fc800000001ff */
[----:B0-----:R-:W-:Y:S05]  /*1b10*/  RET.REL.NODEC R4 `(sign_ef_consensus_kernel) ;  /* 0xffffffe404387950 */ /* 0x001fea0003c3ffff */
.L_x_102:
        /* <DEDUP_REMOVED lines=14> */
.L_x_108:


//--------------------- .nv.shared.reserved.0     --------------------------
	.section	.nv.shared.reserved.0,"aw",@nobits
	.weak		__nv_reservedSMEM_offset_0_alias
	.size		__nv_reservedSMEM_offset_0_alias, 0, 64
	.other		__nv_reservedSMEM_offset_0_alias,@"STO_CUDA_RESERVED_SHARED STV_DEFAULT"
__nv_reservedSMEM_offset_0_alias:
	.zero		0
	.zero		64


//--------------------- .nv.constant0.dual_consensus_fisher_kernel --------------------------
	.section	.nv.constant0.dual_consensus_fisher_kernel,"a",@progbits
	.sectionflags	@""
	.align	4
.nv.constant0.dual_consensus_fisher_kernel:
	.zero		1028


//--------------------- .nv.constant0.sign_ef_consensus_kernel --------------------------
	.section	.nv.constant0.sign_ef_consensus_kernel,"a",@progbits
	.sectionflags	@""
	.align	4
.nv.constant0.sign_ef_consensus_kernel:
	.zero		964


//--------------------- SYMBOLS --------------------------

	.type		.nv.reservedSmem.offset0,@object
	.size		.nv.reservedSmem.offset0,0x4
